//
// Generated by NVIDIA NVVM Compiler
//
// Compiler Build ID: CL-36424714
// Cuda compilation tools, release 13.0, V13.0.88
// Based on NVVM 20.0.0
//

.version 9.0
.target sm_100
.address_size 64

	// .globl	_Z5forcePfS_S_S_S_S_S_S_S_S_fffffPiS0_iiiiifff
// _ZZ5forcePfS_S_S_S_S_S_S_S_S_fffffPiS0_iiiiifffE6vArray has been demoted
// _ZZ5forcePfS_S_S_S_S_S_S_S_S_fffffPiS0_iiiiifffE6pArray has been demoted

.visible .entry _Z5forcePfS_S_S_S_S_S_S_S_S_fffffPiS0_iiiiifff(
	.param .u64 .ptr .align 1 _Z5forcePfS_S_S_S_S_S_S_S_S_fffffPiS0_iiiiifff_param_0,
	.param .u64 .ptr .align 1 _Z5forcePfS_S_S_S_S_S_S_S_S_fffffPiS0_iiiiifff_param_1,
	.param .u64 .ptr .align 1 _Z5forcePfS_S_S_S_S_S_S_S_S_fffffPiS0_iiiiifff_param_2,
	.param .u64 .ptr .align 1 _Z5forcePfS_S_S_S_S_S_S_S_S_fffffPiS0_iiiiifff_param_3,
	.param .u64 .ptr .align 1 _Z5forcePfS_S_S_S_S_S_S_S_S_fffffPiS0_iiiiifff_param_4,
	.param .u64 .ptr .align 1 _Z5forcePfS_S_S_S_S_S_S_S_S_fffffPiS0_iiiiifff_param_5,
	.param .u64 .ptr .align 1 _Z5forcePfS_S_S_S_S_S_S_S_S_fffffPiS0_iiiiifff_param_6,
	.param .u64 .ptr .align 1 _Z5forcePfS_S_S_S_S_S_S_S_S_fffffPiS0_iiiiifff_param_7,
	.param .u64 .ptr .align 1 _Z5forcePfS_S_S_S_S_S_S_S_S_fffffPiS0_iiiiifff_param_8,
	.param .u64 .ptr .align 1 _Z5forcePfS_S_S_S_S_S_S_S_S_fffffPiS0_iiiiifff_param_9,
	.param .f32 _Z5forcePfS_S_S_S_S_S_S_S_S_fffffPiS0_iiiiifff_param_10,
	.param .f32 _Z5forcePfS_S_S_S_S_S_S_S_S_fffffPiS0_iiiiifff_param_11,
	.param .f32 _Z5forcePfS_S_S_S_S_S_S_S_S_fffffPiS0_iiiiifff_param_12,
	.param .f32 _Z5forcePfS_S_S_S_S_S_S_S_S_fffffPiS0_iiiiifff_param_13,
	.param .f32 _Z5forcePfS_S_S_S_S_S_S_S_S_fffffPiS0_iiiiifff_param_14,
	.param .u64 .ptr .align 1 _Z5forcePfS_S_S_S_S_S_S_S_S_fffffPiS0_iiiiifff_param_15,
	.param .u64 .ptr .align 1 _Z5forcePfS_S_S_S_S_S_S_S_S_fffffPiS0_iiiiifff_param_16,
	.param .u32 _Z5forcePfS_S_S_S_S_S_S_S_S_fffffPiS0_iiiiifff_param_17,
	.param .u32 _Z5forcePfS_S_S_S_S_S_S_S_S_fffffPiS0_iiiiifff_param_18,
	.param .u32 _Z5forcePfS_S_S_S_S_S_S_S_S_fffffPiS0_iiiiifff_param_19,
	.param .u32 _Z5forcePfS_S_S_S_S_S_S_S_S_fffffPiS0_iiiiifff_param_20,
	.param .u32 _Z5forcePfS_S_S_S_S_S_S_S_S_fffffPiS0_iiiiifff_param_21,
	.param .f32 _Z5forcePfS_S_S_S_S_S_S_S_S_fffffPiS0_iiiiifff_param_22,
	.param .f32 _Z5forcePfS_S_S_S_S_S_S_S_S_fffffPiS0_iiiiifff_param_23,
	.param .f32 _Z5forcePfS_S_S_S_S_S_S_S_S_fffffPiS0_iiiiifff_param_24
)
{
	.reg .pred 	%p<26>;
	.reg .b32 	%r<114>;
	.reg .b32 	%f<379>;
	.reg .b64 	%rd<61>;
	// demoted variable
	.shared .align 4 .b8 _ZZ5forcePfS_S_S_S_S_S_S_S_S_fffffPiS0_iiiiifffE6vArray[2048];
	// demoted variable
	.shared .align 4 .b8 _ZZ5forcePfS_S_S_S_S_S_S_S_S_fffffPiS0_iiiiifffE6pArray[2048];
	ld.param.u64 	%rd11, [_Z5forcePfS_S_S_S_S_S_S_S_S_fffffPiS0_iiiiifff_param_4];
	ld.param.u64 	%rd12, [_Z5forcePfS_S_S_S_S_S_S_S_S_fffffPiS0_iiiiifff_param_5];
	ld.param.u64 	%rd13, [_Z5forcePfS_S_S_S_S_S_S_S_S_fffffPiS0_iiiiifff_param_6];
	ld.param.f32 	%f125, [_Z5forcePfS_S_S_S_S_S_S_S_S_fffffPiS0_iiiiifff_param_10];
	ld.param.f32 	%f118, [_Z5forcePfS_S_S_S_S_S_S_S_S_fffffPiS0_iiiiifff_param_11];
	ld.param.f32 	%f119, [_Z5forcePfS_S_S_S_S_S_S_S_S_fffffPiS0_iiiiifff_param_12];
	ld.param.f32 	%f120, [_Z5forcePfS_S_S_S_S_S_S_S_S_fffffPiS0_iiiiifff_param_13];
	ld.param.f32 	%f121, [_Z5forcePfS_S_S_S_S_S_S_S_S_fffffPiS0_iiiiifff_param_14];
	ld.param.u64 	%rd14, [_Z5forcePfS_S_S_S_S_S_S_S_S_fffffPiS0_iiiiifff_param_15];
	ld.param.u64 	%rd15, [_Z5forcePfS_S_S_S_S_S_S_S_S_fffffPiS0_iiiiifff_param_16];
	ld.param.u32 	%r54, [_Z5forcePfS_S_S_S_S_S_S_S_S_fffffPiS0_iiiiifff_param_17];
	ld.param.u32 	%r55, [_Z5forcePfS_S_S_S_S_S_S_S_S_fffffPiS0_iiiiifff_param_18];
	ld.param.u32 	%r56, [_Z5forcePfS_S_S_S_S_S_S_S_S_fffffPiS0_iiiiifff_param_19];
	ld.param.u32 	%r57, [_Z5forcePfS_S_S_S_S_S_S_S_S_fffffPiS0_iiiiifff_param_20];
	ld.param.f32 	%f122, [_Z5forcePfS_S_S_S_S_S_S_S_S_fffffPiS0_iiiiifff_param_22];
	ld.param.f32 	%f123, [_Z5forcePfS_S_S_S_S_S_S_S_S_fffffPiS0_iiiiifff_param_23];
	ld.param.f32 	%f124, [_Z5forcePfS_S_S_S_S_S_S_S_S_fffffPiS0_iiiiifff_param_24];
	cvta.to.global.u64 	%rd1, %rd15;
	cvta.to.global.u64 	%rd2, %rd14;
	cvta.to.global.u64 	%rd3, %rd13;
	cvta.to.global.u64 	%rd4, %rd12;
	cvta.to.global.u64 	%rd5, %rd11;
	mul.f32 	%f1, %f125, %f125;
	mul.f32 	%f2, %f118, %f118;
	mov.u32 	%r1, %ctaid.x;
	mov.u32 	%r2, %ntid.x;
	mov.u32 	%r3, %tid.x;
	mad.lo.s32 	%r4, %r1, %r2, %r3;
	setp.ge.s32 	%p1, %r4, %r57;
	@%p1 bra 	$L__BB0_37;
	mul.wide.s32 	%rd16, %r4, 4;
	add.s64 	%rd17, %rd5, %rd16;
	ld.global.f32 	%f3, [%rd17];
	add.s64 	%rd18, %rd4, %rd16;
	ld.global.f32 	%f4, [%rd18];
	add.s64 	%rd19, %rd3, %rd16;
	ld.global.f32 	%f5, [%rd19];
	add.f32 	%f127, %f3, 0f3F000000;
	div.rn.f32 	%f128, %f127, %f122;
	cvt.rzi.s32.f32 	%r59, %f128;
	add.s32 	%r60, %r59, 1;
	add.f32 	%f129, %f4, 0f3F000000;
	div.rn.f32 	%f130, %f129, %f123;
	cvt.rzi.s32.f32 	%r61, %f130;
	add.s32 	%r62, %r61, 1;
	add.f32 	%f131, %f5, 0f3F000000;
	div.rn.f32 	%f132, %f131, %f124;
	cvt.rzi.s32.f32 	%r63, %f132;
	add.s32 	%r64, %r63, 1;
	min.s32 	%r5, %r60, %r54;
	min.s32 	%r6, %r62, %r55;
	min.s32 	%r65, %r64, %r56;
	add.s32 	%r7, %r54, 2;
	add.s32 	%r8, %r55, 2;
	add.s32 	%r66, %r65, -1;
	mul.lo.s32 	%r9, %r66, %r8;
	mov.f32 	%f314, 0f00000000;
	mov.b32 	%r99, -1;
	mov.f32 	%f315, %f314;
	mov.f32 	%f316, %f314;
	mov.f32 	%f317, %f314;
	mov.f32 	%f318, %f314;
$L__BB0_2:
	add.s32 	%r11, %r99, %r5;
	mov.b32 	%r100, -1;
$L__BB0_3:
	add.s32 	%r68, %r100, %r6;
	add.s32 	%r13, %r68, %r9;
	mad.lo.s32 	%r69, %r13, %r7, %r11;
	mul.wide.s32 	%rd20, %r69, 4;
	add.s64 	%rd21, %rd2, %rd20;
	ld.global.u32 	%r101, [%rd21];
	setp.lt.s32 	%p2, %r101, 0;
	@%p2 bra 	$L__BB0_8;
$L__BB0_4:
	setp.eq.s32 	%p3, %r101, %r4;
	@%p3 bra 	$L__BB0_7;
	mul.wide.u32 	%rd22, %r101, 4;
	add.s64 	%rd23, %rd5, %rd22;
	ld.global.f32 	%f133, [%rd23];
	sub.f32 	%f21, %f3, %f133;
	add.s64 	%rd24, %rd4, %rd22;
	ld.global.f32 	%f134, [%rd24];
	sub.f32 	%f22, %f4, %f134;
	add.s64 	%rd25, %rd3, %rd22;
	ld.global.f32 	%f135, [%rd25];
	sub.f32 	%f23, %f5, %f135;
	mul.f32 	%f136, %f22, %f22;
	fma.rn.f32 	%f137, %f21, %f21, %f136;
	fma.rn.f32 	%f24, %f23, %f23, %f137;
	setp.geu.f32 	%p4, %f24, %f2;
	@%p4 bra 	$L__BB0_7;
	sqrt.rn.f32 	%f138, %f24;
	div.rn.f32 	%f139, %f1, %f24;
	mul.f32 	%f140, %f139, %f139;
	mul.f32 	%f141, %f139, %f140;
	add.f32 	%f142, %f141, 0fBF800000;
	mul.f32 	%f143, %f141, %f142;
	sub.f32 	%f144, %f143, %f119;
	sub.f32 	%f145, %f138, %f118;
	mul.f32 	%f146, %f120, %f145;
	sub.f32 	%f147, %f144, %f146;
	add.f32 	%f148, %f141, 0fBF000000;
	mul.f32 	%f149, %f121, %f138;
	fma.rn.f32 	%f150, %f141, %f148, %f149;
	div.rn.f32 	%f151, %f150, %f24;
	fma.rn.f32 	%f315, %f147, 0f3F000000, %f315;
	fma.rn.f32 	%f314, %f150, 0f3F000000, %f314;
	fma.rn.f32 	%f318, %f21, %f151, %f318;
	fma.rn.f32 	%f317, %f22, %f151, %f317;
	fma.rn.f32 	%f316, %f23, %f151, %f316;
$L__BB0_7:
	mul.wide.u32 	%rd26, %r101, 4;
	add.s64 	%rd27, %rd1, %rd26;
	ld.global.u32 	%r101, [%rd27];
	setp.gt.s32 	%p5, %r101, -1;
	@%p5 bra 	$L__BB0_4;
$L__BB0_8:
	add.s32 	%r17, %r13, %r8;
	mad.lo.s32 	%r70, %r17, %r7, %r11;
	mul.wide.s32 	%rd28, %r70, 4;
	add.s64 	%rd29, %rd2, %rd28;
	ld.global.u32 	%r102, [%rd29];
	setp.lt.s32 	%p6, %r102, 0;
	@%p6 bra 	$L__BB0_13;
$L__BB0_9:
	setp.eq.s32 	%p7, %r102, %r4;
	@%p7 bra 	$L__BB0_12;
	mul.wide.u32 	%rd30, %r102, 4;
	add.s64 	%rd31, %rd5, %rd30;
	ld.global.f32 	%f152, [%rd31];
	sub.f32 	%f45, %f3, %f152;
	add.s64 	%rd32, %rd4, %rd30;
	ld.global.f32 	%f153, [%rd32];
	sub.f32 	%f46, %f4, %f153;
	add.s64 	%rd33, %rd3, %rd30;
	ld.global.f32 	%f154, [%rd33];
	sub.f32 	%f47, %f5, %f154;
	mul.f32 	%f155, %f46, %f46;
	fma.rn.f32 	%f156, %f45, %f45, %f155;
	fma.rn.f32 	%f48, %f47, %f47, %f156;
	setp.geu.f32 	%p8, %f48, %f2;
	@%p8 bra 	$L__BB0_12;
	sqrt.rn.f32 	%f157, %f48;
	div.rn.f32 	%f158, %f1, %f48;
	mul.f32 	%f159, %f158, %f158;
	mul.f32 	%f160, %f158, %f159;
	add.f32 	%f161, %f160, 0fBF800000;
	mul.f32 	%f162, %f160, %f161;
	sub.f32 	%f163, %f162, %f119;
	sub.f32 	%f164, %f157, %f118;
	mul.f32 	%f165, %f120, %f164;
	sub.f32 	%f166, %f163, %f165;
	add.f32 	%f167, %f160, 0fBF000000;
	mul.f32 	%f168, %f121, %f157;
	fma.rn.f32 	%f169, %f160, %f167, %f168;
	div.rn.f32 	%f170, %f169, %f48;
	fma.rn.f32 	%f315, %f166, 0f3F000000, %f315;
	fma.rn.f32 	%f314, %f169, 0f3F000000, %f314;
	fma.rn.f32 	%f318, %f45, %f170, %f318;
	fma.rn.f32 	%f317, %f46, %f170, %f317;
	fma.rn.f32 	%f316, %f47, %f170, %f316;
$L__BB0_12:
	mul.wide.u32 	%rd34, %r102, 4;
	add.s64 	%rd35, %rd1, %rd34;
	ld.global.u32 	%r102, [%rd35];
	setp.gt.s32 	%p9, %r102, -1;
	@%p9 bra 	$L__BB0_9;
$L__BB0_13:
	add.s32 	%r71, %r17, %r8;
	mad.lo.s32 	%r72, %r71, %r7, %r11;
	mul.wide.s32 	%rd36, %r72, 4;
	add.s64 	%rd37, %rd2, %rd36;
	ld.global.u32 	%r103, [%rd37];
	setp.lt.s32 	%p10, %r103, 0;
	@%p10 bra 	$L__BB0_18;
$L__BB0_14:
	setp.eq.s32 	%p11, %r103, %r4;
	@%p11 bra 	$L__BB0_17;
	mul.wide.u32 	%rd38, %r103, 4;
	add.s64 	%rd39, %rd5, %rd38;
	ld.global.f32 	%f171, [%rd39];
	sub.f32 	%f69, %f3, %f171;
	add.s64 	%rd40, %rd4, %rd38;
	ld.global.f32 	%f172, [%rd40];
	sub.f32 	%f70, %f4, %f172;
	add.s64 	%rd41, %rd3, %rd38;
	ld.global.f32 	%f173, [%rd41];
	sub.f32 	%f71, %f5, %f173;
	mul.f32 	%f174, %f70, %f70;
	fma.rn.f32 	%f175, %f69, %f69, %f174;
	fma.rn.f32 	%f72, %f71, %f71, %f175;
	setp.geu.f32 	%p12, %f72, %f2;
	@%p12 bra 	$L__BB0_17;
	sqrt.rn.f32 	%f176, %f72;
	div.rn.f32 	%f177, %f1, %f72;
	mul.f32 	%f178, %f177, %f177;
	mul.f32 	%f179, %f177, %f178;
	add.f32 	%f180, %f179, 0fBF800000;
	mul.f32 	%f181, %f179, %f180;
	sub.f32 	%f182, %f181, %f119;
	sub.f32 	%f183, %f176, %f118;
	mul.f32 	%f184, %f120, %f183;
	sub.f32 	%f185, %f182, %f184;
	add.f32 	%f186, %f179, 0fBF000000;
	mul.f32 	%f187, %f121, %f176;
	fma.rn.f32 	%f188, %f179, %f186, %f187;
	div.rn.f32 	%f189, %f188, %f72;
	fma.rn.f32 	%f315, %f185, 0f3F000000, %f315;
	fma.rn.f32 	%f314, %f188, 0f3F000000, %f314;
	fma.rn.f32 	%f318, %f69, %f189, %f318;
	fma.rn.f32 	%f317, %f70, %f189, %f317;
	fma.rn.f32 	%f316, %f71, %f189, %f316;
$L__BB0_17:
	mul.wide.u32 	%rd42, %r103, 4;
	add.s64 	%rd43, %rd1, %rd42;
	ld.global.u32 	%r103, [%rd43];
	setp.gt.s32 	%p13, %r103, -1;
	@%p13 bra 	$L__BB0_14;
$L__BB0_18:
	add.s32 	%r100, %r100, 1;
	setp.ne.s32 	%p14, %r100, 2;
	@%p14 bra 	$L__BB0_3;
	add.s32 	%r99, %r99, 1;
	setp.ne.s32 	%p15, %r99, 2;
	@%p15 bra 	$L__BB0_2;
	ld.param.u64 	%rd60, [_Z5forcePfS_S_S_S_S_S_S_S_S_fffffPiS0_iiiiifff_param_9];
	ld.param.u64 	%rd59, [_Z5forcePfS_S_S_S_S_S_S_S_S_fffffPiS0_iiiiifff_param_8];
	ld.param.u64 	%rd58, [_Z5forcePfS_S_S_S_S_S_S_S_S_fffffPiS0_iiiiifff_param_7];
	mul.f32 	%f190, %f318, 0f42400000;
	cvta.to.global.u64 	%rd44, %rd58;
	mul.wide.s32 	%rd45, %r4, 4;
	add.s64 	%rd46, %rd44, %rd45;
	st.global.f32 	[%rd46], %f190;
	mul.f32 	%f191, %f317, 0f42400000;
	cvta.to.global.u64 	%rd47, %rd59;
	add.s64 	%rd48, %rd47, %rd45;
	st.global.f32 	[%rd48], %f191;
	mul.f32 	%f192, %f316, 0f42400000;
	cvta.to.global.u64 	%rd49, %rd60;
	add.s64 	%rd50, %rd49, %rd45;
	st.global.f32 	[%rd50], %f192;
	shl.b32 	%r73, %r3, 2;
	mov.u32 	%r74, _ZZ5forcePfS_S_S_S_S_S_S_S_S_fffffPiS0_iiiiifffE6vArray;
	add.s32 	%r75, %r74, %r73;
	st.shared.f32 	[%r75], %f314;
	mov.u32 	%r76, _ZZ5forcePfS_S_S_S_S_S_S_S_S_fffffPiS0_iiiiifffE6pArray;
	add.s32 	%r77, %r76, %r73;
	st.shared.f32 	[%r77], %f315;
	bar.sync 	0;
	setp.ne.s32 	%p16, %r3, 0;
	@%p16 bra 	$L__BB0_37;
	setp.lt.u32 	%p17, %r2, 2;
	ld.shared.f32 	%f375, [_ZZ5forcePfS_S_S_S_S_S_S_S_S_fffffPiS0_iiiiifffE6vArray];
	ld.shared.f32 	%f376, [_ZZ5forcePfS_S_S_S_S_S_S_S_S_fffffPiS0_iiiiifffE6pArray];
	@%p17 bra 	$L__BB0_36;
	add.s32 	%r26, %r2, -1;
	add.s32 	%r79, %r2, -2;
	and.b32  	%r27, %r26, 15;
	setp.lt.u32 	%p18, %r79, 15;
	mov.b32 	%r109, 1;
	@%p18 bra 	$L__BB0_26;
	add.s32 	%r105, %r74, 32;
	add.s32 	%r104, %r76, 32;
	and.b32  	%r85, %r26, -16;
	neg.s32 	%r107, %r85;
	mov.b32 	%r106, 0;
$L__BB0_24:
	.pragma "nounroll";
	ld.shared.f32 	%f194, [%r105+-28];
	add.f32 	%f195, %f194, %f375;
	ld.shared.f32 	%f196, [%r104+-28];
	add.f32 	%f197, %f196, %f376;
	ld.shared.f32 	%f198, [%r105+-24];
	add.f32 	%f199, %f198, %f195;
	ld.shared.f32 	%f200, [%r104+-24];
	add.f32 	%f201, %f200, %f197;
	ld.shared.f32 	%f202, [%r105+-20];
	add.f32 	%f203, %f202, %f199;
	ld.shared.f32 	%f204, [%r104+-20];
	add.f32 	%f205, %f204, %f201;
	ld.shared.f32 	%f206, [%r105+-16];
	add.f32 	%f207, %f206, %f203;
	ld.shared.f32 	%f208, [%r104+-16];
	add.f32 	%f209, %f208, %f205;
	ld.shared.f32 	%f210, [%r105+-12];
	add.f32 	%f211, %f210, %f207;
	ld.shared.f32 	%f212, [%r104+-12];
	add.f32 	%f213, %f212, %f209;
	ld.shared.f32 	%f214, [%r105+-8];
	add.f32 	%f215, %f214, %f211;
	ld.shared.f32 	%f216, [%r104+-8];
	add.f32 	%f217, %f216, %f213;
	ld.shared.f32 	%f218, [%r105+-4];
	add.f32 	%f219, %f218, %f215;
	ld.shared.f32 	%f220, [%r104+-4];
	add.f32 	%f221, %f220, %f217;
	ld.shared.f32 	%f222, [%r105];
	add.f32 	%f223, %f222, %f219;
	ld.shared.f32 	%f224, [%r104];
	add.f32 	%f225, %f224, %f221;
	ld.shared.f32 	%f226, [%r105+4];
	add.f32 	%f227, %f226, %f223;
	ld.shared.f32 	%f228, [%r104+4];
	add.f32 	%f229, %f228, %f225;
	ld.shared.f32 	%f230, [%r105+8];
	add.f32 	%f231, %f230, %f227;
	ld.shared.f32 	%f232, [%r104+8];
	add.f32 	%f233, %f232, %f229;
	ld.shared.f32 	%f234, [%r105+12];
	add.f32 	%f235, %f234, %f231;
	ld.shared.f32 	%f236, [%r104+12];
	add.f32 	%f237, %f236, %f233;
	ld.shared.f32 	%f238, [%r105+16];
	add.f32 	%f239, %f238, %f235;
	ld.shared.f32 	%f240, [%r104+16];
	add.f32 	%f241, %f240, %f237;
	ld.shared.f32 	%f242, [%r105+20];
	add.f32 	%f243, %f242, %f239;
	ld.shared.f32 	%f244, [%r104+20];
	add.f32 	%f245, %f244, %f241;
	ld.shared.f32 	%f246, [%r105+24];
	add.f32 	%f247, %f246, %f243;
	ld.shared.f32 	%f248, [%r104+24];
	add.f32 	%f249, %f248, %f245;
	ld.shared.f32 	%f250, [%r105+28];
	add.f32 	%f251, %f250, %f247;
	ld.shared.f32 	%f252, [%r104+28];
	add.f32 	%f253, %f252, %f249;
	ld.shared.f32 	%f254, [%r105+32];
	add.f32 	%f375, %f254, %f251;
	ld.shared.f32 	%f255, [%r104+32];
	add.f32 	%f376, %f255, %f253;
	add.s32 	%r107, %r107, 16;
	add.s32 	%r106, %r106, 16;
	add.s32 	%r105, %r105, 64;
	add.s32 	%r104, %r104, 64;
	setp.ne.s32 	%p19, %r107, 0;
	@%p19 bra 	$L__BB0_24;
	add.s32 	%r109, %r106, 1;
$L__BB0_26:
	setp.eq.s32 	%p20, %r27, 0;
	@%p20 bra 	$L__BB0_35;
	and.b32  	%r39, %r26, 7;
	setp.lt.u32 	%p21, %r27, 8;
	@%p21 bra 	$L__BB0_29;
	shl.b32 	%r86, %r109, 2;
	add.s32 	%r88, %r74, %r86;
	ld.shared.f32 	%f257, [%r88];
	add.f32 	%f258, %f257, %f375;
	add.s32 	%r90, %r76, %r86;
	ld.shared.f32 	%f259, [%r90];
	add.f32 	%f260, %f259, %f376;
	ld.shared.f32 	%f261, [%r88+4];
	add.f32 	%f262, %f261, %f258;
	ld.shared.f32 	%f263, [%r90+4];
	add.f32 	%f264, %f263, %f260;
	ld.shared.f32 	%f265, [%r88+8];
	add.f32 	%f266, %f265, %f262;
	ld.shared.f32 	%f267, [%r90+8];
	add.f32 	%f268, %f267, %f264;
	ld.shared.f32 	%f269, [%r88+12];
	add.f32 	%f270, %f269, %f266;
	ld.shared.f32 	%f271, [%r90+12];
	add.f32 	%f272, %f271, %f268;
	ld.shared.f32 	%f273, [%r88+16];
	add.f32 	%f274, %f273, %f270;
	ld.shared.f32 	%f275, [%r90+16];
	add.f32 	%f276, %f275, %f272;
	ld.shared.f32 	%f277, [%r88+20];
	add.f32 	%f278, %f277, %f274;
	ld.shared.f32 	%f279, [%r90+20];
	add.f32 	%f280, %f279, %f276;
	ld.shared.f32 	%f281, [%r88+24];
	add.f32 	%f282, %f281, %f278;
	ld.shared.f32 	%f283, [%r90+24];
	add.f32 	%f284, %f283, %f280;
	ld.shared.f32 	%f285, [%r88+28];
	add.f32 	%f375, %f285, %f282;
	ld.shared.f32 	%f286, [%r90+28];
	add.f32 	%f376, %f286, %f284;
	add.s32 	%r109, %r109, 8;
$L__BB0_29:
	setp.eq.s32 	%p22, %r39, 0;
	@%p22 bra 	$L__BB0_35;
	and.b32  	%r42, %r26, 3;
	setp.lt.u32 	%p23, %r39, 4;
	@%p23 bra 	$L__BB0_32;
	shl.b32 	%r91, %r109, 2;
	add.s32 	%r93, %r74, %r91;
	ld.shared.f32 	%f288, [%r93];
	add.f32 	%f289, %f288, %f375;
	add.s32 	%r95, %r76, %r91;
	ld.shared.f32 	%f290, [%r95];
	add.f32 	%f291, %f290, %f376;
	ld.shared.f32 	%f292, [%r93+4];
	add.f32 	%f293, %f292, %f289;
	ld.shared.f32 	%f294, [%r95+4];
	add.f32 	%f295, %f294, %f291;
	ld.shared.f32 	%f296, [%r93+8];
	add.f32 	%f297, %f296, %f293;
	ld.shared.f32 	%f298, [%r95+8];
	add.f32 	%f299, %f298, %f295;
	ld.shared.f32 	%f300, [%r93+12];
	add.f32 	%f375, %f300, %f297;
	ld.shared.f32 	%f301, [%r95+12];
	add.f32 	%f376, %f301, %f299;
	add.s32 	%r109, %r109, 4;
$L__BB0_32:
	setp.eq.s32 	%p24, %r42, 0;
	@%p24 bra 	$L__BB0_35;
	shl.b32 	%r96, %r109, 2;
	add.s32 	%r113, %r76, %r96;
	add.s32 	%r112, %r74, %r96;
	neg.s32 	%r111, %r42;
$L__BB0_34:
	.pragma "nounroll";
	ld.shared.f32 	%f302, [%r112];
	add.f32 	%f375, %f302, %f375;
	ld.shared.f32 	%f303, [%r113];
	add.f32 	%f376, %f303, %f376;
	add.s32 	%r113, %r113, 4;
	add.s32 	%r112, %r112, 4;
	add.s32 	%r111, %r111, 1;
	setp.ne.s32 	%p25, %r111, 0;
	@%p25 bra 	$L__BB0_34;
$L__BB0_35:
	st.shared.f32 	[_ZZ5forcePfS_S_S_S_S_S_S_S_S_fffffPiS0_iiiiifffE6vArray], %f375;
	st.shared.f32 	[_ZZ5forcePfS_S_S_S_S_S_S_S_S_fffffPiS0_iiiiifffE6pArray], %f376;
$L__BB0_36:
	ld.param.u64 	%rd57, [_Z5forcePfS_S_S_S_S_S_S_S_S_fffffPiS0_iiiiifff_param_1];
	ld.param.u64 	%rd56, [_Z5forcePfS_S_S_S_S_S_S_S_S_fffffPiS0_iiiiifff_param_0];
	cvta.to.global.u64 	%rd51, %rd56;
	mul.wide.u32 	%rd52, %r1, 4;
	add.s64 	%rd53, %rd51, %rd52;
	st.global.f32 	[%rd53], %f375;
	cvta.to.global.u64 	%rd54, %rd57;
	add.s64 	%rd55, %rd54, %rd52;
	st.global.f32 	[%rd55], %f376;
$L__BB0_37:
	ret;

}


// ===== COMPILED SASS (sm_100) =====

	.target	sm_100

	.elftype	@"ET_EXEC"


//--------------------- .note.nv.tkinfo           --------------------------
	.section	.note.nv.tkinfo,"",@"SHT_NOTE"
	.sectionflags	@"SHF_NOTE_NV_TKINFO"
	.tkinfo
        /*0018*/ 	.word	0x00000002
        /*0030*/ 	.string	""
        /*0030*/ 	.string	"ptxas"
        /*0030*/ 	.string	"Cuda compilation tools, release 13.0, V13.0.88"
        /*0030*/ 	.string	"Build cuda_13.0.r13.0/compiler.36424714_0"
        /*0030*/ 	.string	"-arch sm_100 -m 64 "



//--------------------- .note.nv.cuinfo           --------------------------
	.section	.note.nv.cuinfo,"",@"SHT_NOTE"
	.sectionflags	@"SHF_NOTE_NV_CUINFO"
        /*0018*/ 	.short	0x0002
        /*001a*/ 	.short	0x0064
        /*001c*/ 	.short	0x0082
	.zero		2


//--------------------- .nv.info                  --------------------------
	.section	.nv.info,"",@"SHT_CUDA_INFO"
	.align	4


	//----- nvinfo : EIATTR_REGCOUNT
	.align		4
        /*0000*/ 	.byte	0x04, 0x2f
        /*0002*/ 	.short	(.L_1 - .L_0)
	.align		4
.L_0:
        /*0004*/ 	.word	index@(_Z5forcePfS_S_S_S_S_S_S_S_S_fffffPiS0_iiiiifff)
        /*0008*/ 	.word	0x00000026


	//----- nvinfo : EIATTR_FRAME_SIZE
	.align		4
.L_1:
        /*000c*/ 	.byte	0x04, 0x11
        /*000e*/ 	.short	(.L_3 - .L_2)
	.align		4
.L_2:
        /*0010*/ 	.word	index@($__internal_1_$__cuda_sm3x_div_rn_noftz_f32_slowpath)
        /*0014*/ 	.word	0x00000000


	//----- nvinfo : EIATTR_FRAME_SIZE
	.align		4
.L_3:
        /*0018*/ 	.byte	0x04, 0x11
        /*001a*/ 	.short	(.L_5 - .L_4)
	.align		4
.L_4:
        /*001c*/ 	.word	index@($__internal_0_$__cuda_sm20_sqrt_rn_f32_slowpath)
        /*0020*/ 	.word	0x00000000


	//----- nvinfo : EIATTR_FRAME_SIZE
	.align		4
.L_5:
        /*0024*/ 	.byte	0x04, 0x11
        /*0026*/ 	.short	(.L_7 - .L_6)
	.align		4
.L_6:
        /*0028*/ 	.word	index@(_Z5forcePfS_S_S_S_S_S_S_S_S_fffffPiS0_iiiiifff)
        /*002c*/ 	.word	0x00000000


	//----- nvinfo : EIATTR_MIN_STACK_SIZE
	.align		4
.L_7:
        /*0030*/ 	.byte	0x04, 0x12
        /*0032*/ 	.short	(.L_9 - .L_8)
	.align		4
.L_8:
        /*0034*/ 	.word	index@(_Z5forcePfS_S_S_S_S_S_S_S_S_fffffPiS0_iiiiifff)
        /*0038*/ 	.word	0x00000000
.L_9:


//--------------------- .nv.compat                --------------------------
	.section	.nv.compat,"",@"SHT_CUDA_COMPAT_INFO"
	.align	4
        /*0000*/ 	.byte	0x02, 0x09, 0x00, 0x00, 0x02, 0x02, 0x01, 0x00, 0x02, 0x05, 0x05, 0x00, 0x03, 0x07, 0x01, 0x01
        /*0010*/ 	.byte	0x02, 0x03, 0x00, 0x00, 0x02, 0x06, 0x01, 0x00, 0x04, 0x0b, 0x08, 0x00, 0x01, 0x00, 0x00, 0x00
        /*0020*/ 	.byte	0x00, 0x00, 0x00, 0x00


//--------------------- .nv.info._Z5forcePfS_S_S_S_S_S_S_S_S_fffffPiS0_iiiiifff --------------------------
	.section	.nv.info._Z5forcePfS_S_S_S_S_S_S_S_S_fffffPiS0_iiiiifff,"",@"SHT_CUDA_INFO"
	.sectionflags	@""
	.align	4


	//----- nvinfo : EIATTR_CUDA_API_VERSION
	.align		4
        /*0000*/ 	.byte	0x04, 0x37
        /*0002*/ 	.short	(.L_11 - .L_10)
.L_10:
        /*0004*/ 	.word	0x00000082


	//----- nvinfo : EIATTR_KPARAM_INFO
	.align		4
.L_11:
        /*0008*/ 	.byte	0x04, 0x17
        /*000a*/ 	.short	(.L_13 - .L_12)
.L_12:
        /*000c*/ 	.word	0x00000000
        /*0010*/ 	.short	0x0018
        /*0012*/ 	.short	0x0094
        /*0014*/ 	.byte	0x00, 0xf0, 0x11, 0x00


	//----- nvinfo : EIATTR_KPARAM_INFO
	.align		4
.L_13:
        /*0018*/ 	.byte	0x04, 0x17
        /*001a*/ 	.short	(.L_15 - .L_14)
.L_14:
        /*001c*/ 	.word	0x00000000
        /*0020*/ 	.short	0x0017
        /*0022*/ 	.short	0x0090
        /*0024*/ 	.byte	0x00, 0xf0, 0x11, 0x00


	//----- nvinfo : EIATTR_KPARAM_INFO
	.align		4
.L_15:
        /*0028*/ 	.byte	0x04, 0x17
        /*002a*/ 	.short	(.L_17 - .L_16)
.L_16:
        /*002c*/ 	.word	0x00000000
        /*0030*/ 	.short	0x0016
        /*0032*/ 	.short	0x008c
        /*0034*/ 	.byte	0x00, 0xf0, 0x11, 0x00


	//----- nvinfo : EIATTR_KPARAM_INFO
	.align		4
.L_17:
        /*0038*/ 	.byte	0x04, 0x17
        /*003a*/ 	.short	(.L_19 - .L_18)
.L_18:
        /*003c*/ 	.word	0x00000000
        /*0040*/ 	.short	0x0015
        /*0042*/ 	.short	0x0088
        /*0044*/ 	.byte	0x00, 0xf0, 0x11, 0x00


	//----- nvinfo : EIATTR_KPARAM_INFO
	.align		4
.L_19:
        /*0048*/ 	.byte	0x04, 0x17
        /*004a*/ 	.short	(.L_21 - .L_20)
.L_20:
        /*004c*/ 	.word	0x00000000
        /*0050*/ 	.short	0x0014
        /*0052*/ 	.short	0x0084
        /*0054*/ 	.byte	0x00, 0xf0, 0x11, 0x00


	//----- nvinfo : EIATTR_KPARAM_INFO
	.align		4
.L_21:
        /*0058*/ 	.byte	0x04, 0x17
        /*005a*/ 	.short	(.L_23 - .L_22)
.L_22:
        /*005c*/ 	.word	0x00000000
        /*0060*/ 	.short	0x0013
        /*0062*/ 	.short	0x0080
        /*0064*/ 	.byte	0x00, 0xf0, 0x11, 0x00


	//----- nvinfo : EIATTR_KPARAM_INFO
	.align		4
.L_23:
        /*0068*/ 	.byte	0x04, 0x17
        /*006a*/ 	.short	(.L_25 - .L_24)
.L_24:
        /*006c*/ 	.word	0x00000000
        /*0070*/ 	.short	0x0012
        /*0072*/ 	.short	0x007c
        /*0074*/ 	.byte	0x00, 0xf0, 0x11, 0x00


	//----- nvinfo : EIATTR_KPARAM_INFO
	.align		4
.L_25:
        /*0078*/ 	.byte	0x04, 0x17
        /*007a*/ 	.short	(.L_27 - .L_26)
.L_26:
        /*007c*/ 	.word	0x00000000
        /*0080*/ 	.short	0x0011
        /*0082*/ 	.short	0x0078
        /*0084*/ 	.byte	0x00, 0xf0, 0x11, 0x00


	//----- nvinfo : EIATTR_KPARAM_INFO
	.align		4
.L_27:
        /*0088*/ 	.byte	0x04, 0x17
        /*008a*/ 	.short	(.L_29 - .L_28)
.L_28:
        /*008c*/ 	.word	0x00000000
        /*0090*/ 	.short	0x0010
        /*0092*/ 	.short	0x0070
        /*0094*/ 	.byte	0x00, 0xf5, 0x21, 0x00


	//----- nvinfo : EIATTR_KPARAM_INFO
	.align		4
.L_29:
        /*0098*/ 	.byte	0x04, 0x17
        /*009a*/ 	.short	(.L_31 - .L_30)
.L_30:
        /*009c*/ 	.word	0x00000000
        /*00a0*/ 	.short	0x000f
        /*00a2*/ 	.short	0x0068
        /*00a4*/ 	.byte	0x00, 0xf5, 0x21, 0x00


	//----- nvinfo : EIATTR_KPARAM_INFO
	.align		4
.L_31:
        /*00a8*/ 	.byte	0x04, 0x17
        /*00aa*/ 	.short	(.L_33 - .L_32)
.L_32:
        /*00ac*/ 	.word	0x00000000
        /*00b0*/ 	.short	0x000e
        /*00b2*/ 	.short	0x0060
        /*00b4*/ 	.byte	0x00, 0xf0, 0x11, 0x00


	//----- nvinfo : EIATTR_KPARAM_INFO
	.align		4
.L_33:
        /*00b8*/ 	.byte	0x04, 0x17
        /*00ba*/ 	.short	(.L_35 - .L_34)
.L_34:
        /*00bc*/ 	.word	0x00000000
        /*00c0*/ 	.short	0x000d
        /*00c2*/ 	.short	0x005c
        /*00c4*/ 	.byte	0x00, 0xf0, 0x11, 0x00


	//----- nvinfo : EIATTR_KPARAM_INFO
	.align		4
.L_35:
        /*00c8*/ 	.byte	0x04, 0x17
        /*00ca*/ 	.short	(.L_37 - .L_36)
.L_36:
        /*00cc*/ 	.word	0x00000000
        /*00d0*/ 	.short	0x000c
        /*00d2*/ 	.short	0x0058
        /*00d4*/ 	.byte	0x00, 0xf0, 0x11, 0x00


	//----- nvinfo : EIATTR_KPARAM_INFO
	.align		4
.L_37:
        /*00d8*/ 	.byte	0x04, 0x17
        /*00da*/ 	.short	(.L_39 - .L_38)
.L_38:
        /*00dc*/ 	.word	0x00000000
        /*00e0*/ 	.short	0x000b
        /*00e2*/ 	.short	0x0054
        /*00e4*/ 	.byte	0x00, 0xf0, 0x11, 0x00


	//----- nvinfo : EIATTR_KPARAM_INFO
	.align		4
.L_39:
        /*00e8*/ 	.byte	0x04, 0x17
        /*00ea*/ 	.short	(.L_41 - .L_40)
.L_40:
        /*00ec*/ 	.word	0x00000000
        /*00f0*/ 	.short	0x000a
        /*00f2*/ 	.short	0x0050
        /*00f4*/ 	.byte	0x00, 0xf0, 0x11, 0x00


	//----- nvinfo : EIATTR_KPARAM_INFO
	.align		4
.L_41:
        /*00f8*/ 	.byte	0x04, 0x17
        /*00fa*/ 	.short	(.L_43 - .L_42)
.L_42:
        /*00fc*/ 	.word	0x00000000
        /*0100*/ 	.short	0x0009
        /*0102*/ 	.short	0x0048
        /*0104*/ 	.byte	0x00, 0xf5, 0x21, 0x00


	//----- nvinfo : EIATTR_KPARAM_INFO
	.align		4
.L_43:
        /*0108*/ 	.byte	0x04, 0x17
        /*010a*/ 	.short	(.L_45 - .L_44)
.L_44:
        /*010c*/ 	.word	0x00000000
        /*0110*/ 	.short	0x0008
        /*0112*/ 	.short	0x0040
        /*0114*/ 	.byte	0x00, 0xf5, 0x21, 0x00


	//----- nvinfo : EIATTR_KPARAM_INFO
	.align		4
.L_45:
        /*0118*/ 	.byte	0x04, 0x17
        /*011a*/ 	.short	(.L_47 - .L_46)
.L_46:
        /*011c*/ 	.word	0x00000000
        /*0120*/ 	.short	0x0007
        /*0122*/ 	.short	0x0038
        /*0124*/ 	.byte	0x00, 0xf5, 0x21, 0x00


	//----- nvinfo : EIATTR_KPARAM_INFO
	.align		4
.L_47:
        /*0128*/ 	.byte	0x04, 0x17
        /*012a*/ 	.short	(.L_49 - .L_48)
.L_48:
        /*012c*/ 	.word	0x00000000
        /*0130*/ 	.short	0x0006
        /*0132*/ 	.short	0x0030
        /*0134*/ 	.byte	0x00, 0xf5, 0x21, 0x00


	//----- nvinfo : EIATTR_KPARAM_INFO
	.align		4
.L_49:
        /*0138*/ 	.byte	0x04, 0x17
        /*013a*/ 	.short	(.L_51 - .L_50)
.L_50:
        /*013c*/ 	.word	0x00000000
        /*0140*/ 	.short	0x0005
        /*0142*/ 	.short	0x0028
        /*0144*/ 	.byte	0x00, 0xf5, 0x21, 0x00


	//----- nvinfo : EIATTR_KPARAM_INFO
	.align		4
.L_51:
        /*0148*/ 	.byte	0x04, 0x17
        /*014a*/ 	.short	(.L_53 - .L_52)
.L_52:
        /*014c*/ 	.word	0x00000000
        /*0150*/ 	.short	0x0004
        /*0152*/ 	.short	0x0020
        /*0154*/ 	.byte	0x00, 0xf5, 0x21, 0x00


	//----- nvinfo : EIATTR_KPARAM_INFO
	.align		4
.L_53:
        /*0158*/ 	.byte	0x04, 0x17
        /*015a*/ 	.short	(.L_55 - .L_54)
.L_54:
        /*015c*/ 	.word	0x00000000
        /*0160*/ 	.short	0x0003
        /*0162*/ 	.short	0x0018
        /*0164*/ 	.byte	0x00, 0xf5, 0x21, 0x00


	//----- nvinfo : EIATTR_KPARAM_INFO
	.align		4
.L_55:
        /*0168*/ 	.byte	0x04, 0x17
        /*016a*/ 	.short	(.L_57 - .L_56)
.L_56:
        /*016c*/ 	.word	0x00000000
        /*0170*/ 	.short	0x0002
        /*0172*/ 	.short	0x0010
        /*0174*/ 	.byte	0x00, 0xf5, 0x21, 0x00


	//----- nvinfo : EIATTR_KPARAM_INFO
	.align		4
.L_57:
        /*0178*/ 	.byte	0x04, 0x17
        /*017a*/ 	.short	(.L_59 - .L_58)
.L_58:
        /*017c*/ 	.word	0x00000000
        /*0180*/ 	.short	0x0001
        /*0182*/ 	.short	0x0008
        /*0184*/ 	.byte	0x00, 0xf5, 0x21, 0x00


	//----- nvinfo : EIATTR_KPARAM_INFO
	.align		4
.L_59:
        /*0188*/ 	.byte	0x04, 0x17
        /*018a*/ 	.short	(.L_61 - .L_60)
.L_60:
        /*018c*/ 	.word	0x00000000
        /*0190*/ 	.short	0x0000
        /*0192*/ 	.short	0x0000
        /*0194*/ 	.byte	0x00, 0xf5, 0x21, 0x00


	//----- nvinfo : EIATTR_SPARSE_MMA_MASK
	.align		4
.L_61:
        /*0198*/ 	.byte	0x03, 0x50
        /*019a*/ 	.short	0x0000


	//----- nvinfo : EIATTR_MAXREG_COUNT
	.align		4
        /*019c*/ 	.byte	0x03, 0x1b
        /*019e*/ 	.short	0x00ff


	//----- nvinfo : EIATTR_NUM_BARRIERS
	.align		4
        /*01a0*/ 	.byte	0x02, 0x4c
        /*01a2*/ 	.byte	0x01
	.zero		1


	//----- nvinfo : EIATTR_MERCURY_ISA_VERSION
	.align		4
        /*01a4*/ 	.byte	0x03, 0x5f
        /*01a6*/ 	.short	0x0101


	//----- nvinfo : EIATTR_UNUSED_LOAD_BYTE_OFFSET
	.align		4
        /*01a8*/ 	.byte	0x04, 0x44
        /*01aa*/ 	.short	(.L_63 - .L_62)


	//   ....[0]....
.L_62:
        /*01ac*/ 	.word	0x00001a10
        /*01b0*/ 	.word	0x0000fff0


	//   ....[1]....
        /*01b4*/ 	.word	0x00001a40
        /*01b8*/ 	.word	0x0000fff0


	//----- nvinfo : EIATTR_VRC_CTA_INIT_COUNT
	.align		4
.L_63:
        /*01bc*/ 	.byte	0x02, 0x4a
	.zero		1
	.zero		1


	//----- nvinfo : EIATTR_EXIT_INSTR_OFFSETS
	.align		4
        /*01c0*/ 	.byte	0x04, 0x1c
        /*01c2*/ 	.short	(.L_65 - .L_64)


	//   ....[0]....
.L_64:
        /*01c4*/ 	.word	0x00000070


	//   ....[1]....
        /*01c8*/ 	.word	0x00001910


	//   ....[2]....
        /*01cc*/ 	.word	0x00002280


	//----- nvinfo : EIATTR_CRS_STACK_SIZE
	.align		4
.L_65:
        /*01d0*/ 	.byte	0x04, 0x1e
        /*01d2*/ 	.short	(.L_67 - .L_66)
.L_66:
        /*01d4*/ 	.word	0x00000000


	//----- nvinfo : EIATTR_CBANK_PARAM_SIZE
	.align		4
.L_67:
        /*01d8*/ 	.byte	0x03, 0x19
        /*01da*/ 	.short	0x0098


	//----- nvinfo : EIATTR_PARAM_CBANK
	.align		4
        /*01dc*/ 	.byte	0x04, 0x0a
        /*01de*/ 	.short	(.L_69 - .L_68)
	.align		4
.L_68:
        /*01e0*/ 	.word	index@(.nv.constant0._Z5forcePfS_S_S_S_S_S_S_S_S_fffffPiS0_iiiiifff)
        /*01e4*/ 	.short	0x0380
        /*01e6*/ 	.short	0x0098


	//----- nvinfo : EIATTR_SW_WAR
	.align		4
.L_69:
        /*01e8*/ 	.byte	0x04, 0x36
        /*01ea*/ 	.short	(.L_71 - .L_70)
.L_70:
        /*01ec*/ 	.word	0x00000008
.L_71:


//--------------------- .nv.callgraph             --------------------------
	.section	.nv.callgraph,"",@"SHT_CUDA_CALLGRAPH"
	.align	4
	.sectionentsize	8
	.align		4
        /*0000*/ 	.word	0x00000000
	.align		4
        /*0004*/ 	.word	0xffffffff
	.align		4
        /*0008*/ 	.word	0x00000000
	.align		4
        /*000c*/ 	.word	0xfffffffe
	.align		4
        /*0010*/ 	.word	0x00000000
	.align		4
        /*0014*/ 	.word	0xfffffffd
	.align		4
        /*0018*/ 	.word	0x00000000
	.align		4
        /*001c*/ 	.word	0xfffffffc


//--------------------- .text._Z5forcePfS_S_S_S_S_S_S_S_S_fffffPiS0_iiiiifff --------------------------
	.section	.text._Z5forcePfS_S_S_S_S_S_S_S_S_fffffPiS0_iiiiifff,"ax",@progbits
	.align	128
        .global         _Z5forcePfS_S_S_S_S_S_S_S_S_fffffPiS0_iiiiifff
        .type           _Z5forcePfS_S_S_S_S_S_S_S_S_fffffPiS0_iiiiifff,@function
        .size           _Z5forcePfS_S_S_S_S_S_S_S_S_fffffPiS0_iiiiifff,(.L_x_65 - _Z5forcePfS_S_S_S_S_S_S_S_S_fffffPiS0_iiiiifff)
        .other          _Z5forcePfS_S_S_S_S_S_S_S_S_fffffPiS0_iiiiifff,@"STO_CUDA_ENTRY STV_DEFAULT"
_Z5forcePfS_S_S_S_S_S_S_S_S_fffffPiS0_iiiiifff:
.text._Z5forcePfS_S_S_S_S_S_S_S_S_fffffPiS0_iiiiifff:
[----:B------:R-:W-:Y:S01]  /*0000*/  LDC R1, c[0x0][0x37c] ;  /* 0x0000df00ff017b82 */ /* 0x000fe20000000800 */
[----:B------:R-:W0:Y:S01]  /*0010*/  S2R R2, SR_CTAID.X ;  /* 0x0000000000027919 */ /* 0x000e220000002500 */
[----:B------:R-:W0:Y:S01]  /*0020*/  LDCU UR14, c[0x0][0x360] ;  /* 0x00006c00ff0e77ac */ /* 0x000e220008000800 */
[----:B------:R-:W0:Y:S01]  /*0030*/  S2R R27, SR_TID.X ;  /* 0x00000000001b7919 */ /* 0x000e220000002100 */
[----:B------:R-:W1:Y:S01]  /*0040*/  LDCU UR4, c[0x0][0x404] ;  /* 0x00008080ff0477ac */ /* 0x000e620008000800 */
[----:B0-----:R-:W-:-:S05]  /*0050*/  IMAD R28, R2, UR14, R27 ;  /* 0x0000000e021c7c24 */ /* 0x001fca000f8e021b */
[----:B-1----:R-:W-:-:S13]  /*0060*/  ISETP.GE.AND P0, PT, R28, UR4, PT ;  /* 0x000000041c007c0c */ /* 0x002fda000bf06270 */
[----:B------:R-:W-:Y:S05]  /*0070*/  @P0 EXIT ;  /* 0x000000000000094d */ /* 0x000fea0003800000 */
[----:B------:R-:W0:Y:S01]  /*0080*/  LDC.64 R4, c[0x0][0x3a0] ;  /* 0x0000e800ff047b82 */ /* 0x000e220000000a00 */
[----:B------:R-:W1:Y:S07]  /*0090*/  LDCU.64 UR10, c[0x0][0x358] ;  /* 0x00006b00ff0a77ac */ /* 0x000e6e0008000a00 */
[----:B------:R-:W2:Y:S08]  /*00a0*/  LDC.64 R6, c[0x0][0x3a8] ;  /* 0x0000ea00ff067b82 */ /* 0x000eb00000000a00 */
[----:B------:R-:W3:Y:S01]  /*00b0*/  LDC.64 R8, c[0x0][0x3b0] ;  /* 0x0000ec00ff087b82 */ /* 0x000ee20000000a00 */
[----:B0-----:R-:W-:-:S07]  /*00c0*/  IMAD.WIDE R4, R28, 0x4, R4 ;  /* 0x000000041c047825 */ /* 0x001fce00078e0204 */
[----:B------:R-:W0:Y:S01]  /*00d0*/  LDC R10, c[0x0][0x40c] ;  /* 0x00010300ff0a7b82 */ /* 0x000e220000000800 */
[----:B-1----:R-:W4:Y:S01]  /*00e0*/  LDG.E R26, desc[UR10][R4.64] ;  /* 0x0000000a041a7981 */ /* 0x002f22000c1e1900 */
[----:B--2---:R-:W-:-:S05]  /*00f0*/  IMAD.WIDE R6, R28, 0x4, R6 ;  /* 0x000000041c067825 */ /* 0x004fca00078e0206 */
[----:B------:R1:W5:Y:S01]  /*0100*/  LDG.E R25, desc[UR10][R6.64] ;  /* 0x0000000a06197981 */ /* 0x000362000c1e1900 */
[----:B---3--:R-:W-:-:S05]  /*0110*/  IMAD.WIDE R8, R28, 0x4, R8 ;  /* 0x000000041c087825 */ /* 0x008fca00078e0208 */
[----:B------:R1:W5:Y:S01]  /*0120*/  LDG.E R24, desc[UR10][R8.64] ;  /* 0x0000000a08187981 */ /* 0x000362000c1e1900 */
[----:B0-----:R-:W0:Y:S01]  /*0130*/  MUFU.RCP R0, R10 ;  /* 0x0000000a00007308 */ /* 0x001e220000001000 */
[----:B------:R-:W-:Y:S01]  /*0140*/  BSSY.RECONVERGENT B2, `(.L_x_0) ;  /* 0x000000d000027945 */ /* 0x000fe20003800200 */
[----:B0-----:R-:W-:-:S04]  /*0150*/  FFMA R3, R0, -R10, 1 ;  /* 0x3f80000000037423 */ /* 0x001fc8000000080a */
[----:B------:R-:W-:Y:S01]  /*0160*/  FFMA R0, R0, R3, R0 ;  /* 0x0000000300007223 */ /* 0x000fe20000000000 */
[----:B----4-:R-:W-:-:S04]  /*0170*/  FADD R33, R26, 0.5 ;  /* 0x3f0000001a217421 */ /* 0x010fc80000000000 */
[----:B------:R-:W0:Y:S01]  /*0180*/  FCHK P0, R33, R10 ;  /* 0x0000000a21007302 */ /* 0x000e220000000000 */
[----:B------:R-:W-:-:S04]  /*0190*/  FFMA R3, R33, R0, RZ ;  /* 0x0000000021037223 */ /* 0x000fc800000000ff */
[----:B------:R-:W-:-:S04]  /*01a0*/  FFMA R4, R3, -R10, R33 ;  /* 0x8000000a03047223 */ /* 0x000fc80000000021 */
[----:B------:R-:W-:Y:S01]  /*01b0*/  FFMA R0, R0, R4, R3 ;  /* 0x0000000400007223 */ /* 0x000fe20000000003 */
[----:B01----:R-:W-:Y:S06]  /*01c0*/  @!P0 BRA `(.L_x_1) ;  /* 0x0000000000108947 */ /* 0x003fec0003800000 */
[----:B------:R-:W0:Y:S01]  /*01d0*/  LDCU UR4, c[0x0][0x40c] ;  /* 0x00008180ff0477ac */ /* 0x000e220008000800 */
[----:B------:R-:W-:Y:S02]  /*01e0*/  MOV R30, 0x210 ;  /* 0x00000210001e7802 */ /* 0x000fe40000000f00 */
[----:B0-----:R-:W-:-:S07]  /*01f0*/  MOV R0, UR4 ;  /* 0x0000000400007c02 */ /* 0x001fce0008000f00 */
[----:B-----5:R-:W-:Y:S05]  /*0200*/  CALL.REL.NOINC `($__internal_1_$__cuda_sm3x_div_rn_noftz_f32_slowpath) ;  /* 0x0000002000787944 */ /* 0x020fea0003c00000 */
.L_x_1:
[----:B------:R-:W-:Y:S05]  /*0210*/  BSYNC.RECONVERGENT B2 ;  /* 0x0000000000027941 */ /* 0x000fea0003800200 */
.L_x_0:
[----:B------:R-:W0:Y:S01]  /*0220*/  LDC R6, c[0x0][0x410] ;  /* 0x00010400ff067b82 */ /* 0x000e220000000800 */
[----:B-----5:R-:W-:Y:S01]  /*0230*/  FADD R33, R25, 0.5 ;  /* 0x3f00000019217421 */ /* 0x020fe20000000000 */
[----:B------:R-:W1:Y:S01]  /*0240*/  F2I.TRUNC.NTZ R0, R0 ;  /* 0x0000000000007305 */ /* 0x000e62000020f100 */
[----:B------:R-:W-:Y:S01]  /*0250*/  BSSY.RECONVERGENT B2, `(.L_x_2) ;  /* 0x000000e000027945 */ /* 0x000fe20003800200 */
[----:B-1----:R-:W-:-:S06]  /*0260*/  IADD3 R23, PT, PT, R0, 0x1, RZ ;  /* 0x0000000100177810 */ /* 0x002fcc0007ffe0ff */
[----:B0-----:R-:W0:Y:S08]  /*0270*/  MUFU.RCP R3, R6 ;  /* 0x0000000600037308 */ /* 0x001e300000001000 */
[----:B------:R-:W1:Y:S01]  /*0280*/  FCHK P0, R33, R6 ;  /* 0x0000000621007302 */ /* 0x000e620000000000 */
[----:B0-----:R-:W-:-:S04]  /*0290*/  FFMA R4, R3, -R6, 1 ;  /* 0x3f80000003047423 */ /* 0x001fc80000000806 */
[----:B------:R-:W-:-:S04]  /*02a0*/  FFMA R4, R3, R4, R3 ;  /* 0x0000000403047223 */ /* 0x000fc80000000003 */
[----:B------:R-:W-:-:S04]  /*02b0*/  FFMA R3, R33, R4, RZ ;  /* 0x0000000421037223 */ /* 0x000fc800000000ff */
[----:B------:R-:W-:-:S04]  /*02c0*/  FFMA R5, R3, -R6, R33 ;  /* 0x8000000603057223 */ /* 0x000fc80000000021 */
[----:B------:R-:W-:Y:S01]  /*02d0*/  FFMA R0, R4, R5, R3 ;  /* 0x0000000504007223 */ /* 0x000fe20000000003 */
[----:B-1----:R-:W-:Y:S06]  /*02e0*/  @!P0 BRA `(.L_x_3) ;  /* 0x0000000000108947 */ /* 0x002fec0003800000 */
[----:B------:R-:W0:Y:S01]  /*02f0*/  LDCU UR4, c[0x0][0x410] ;  /* 0x00008200ff0477ac */ /* 0x000e220008000800 */
[----:B------:R-:W-:Y:S02]  /*0300*/  MOV R30, 0x330 ;  /* 0x00000330001e7802 */ /* 0x000fe40000000f00 */
[----:B0-----:R-:W-:-:S07]  /*0310*/  MOV R0, UR4 ;  /* 0x0000000400007c02 */ /* 0x001fce0008000f00 */
[----:B------:R-:W-:Y:S05]  /*0320*/  CALL.REL.NOINC `($__internal_1_$__cuda_sm3x_div_rn_noftz_f32_slowpath) ;  /* 0x0000002000307944 */ /* 0x000fea0003c00000 */
.L_x_3:
[----:B------:R-:W-:Y:S05]  /*0330*/  BSYNC.RECONVERGENT B2 ;  /* 0x0000000000027941 */ /* 0x000fea0003800200 */
.L_x_2:
[----:B------:R-:W0:Y:S01]  /*0340*/  LDC R6, c[0x0][0x414] ;  /* 0x00010500ff067b82 */ /* 0x000e220000000800 */
[----:B------:R-:W-:Y:S01]  /*0350*/  FADD R33, R24, 0.5 ;  /* 0x3f00000018217421 */ /* 0x000fe20000000000 */
        /* <DEDUP_REMOVED lines=15> */
.L_x_5:
[----:B------:R-:W-:Y:S05]  /*0450*/  BSYNC.RECONVERGENT B2 ;  /* 0x0000000000027941 */ /* 0x000fea0003800200 */
.L_x_4:
[----:B------:R-:W0:Y:S01]  /*0460*/  LDC R3, c[0x0][0x400] ;  /* 0x00010000ff037b82 */ /* 0x000e220000000800 */
[----:B------:R-:W1:Y:S01]  /*0470*/  LDCU.64 UR4, c[0x0][0x3f8] ;  /* 0x00007f00ff0477ac */ /* 0x000e620008000a00 */
[----:B------:R-:W0:Y:S01]  /*0480*/  F2I.TRUNC.NTZ R0, R0 ;  /* 0x0000000000007305 */ /* 0x000e22000020f100 */
[----:B------:R-:W-:Y:S01]  /*0490*/  HFMA2 R15, -RZ, RZ, 0, 0 ;  /* 0x00000000ff0f7431 */ /* 0x000fe200000001ff */
[----:B------:R-:W-:Y:S02]  /*04a0*/  CS2R R18, SRZ ;  /* 0x0000000000127805 */ /* 0x000fe4000001ff00 */
[----:B------:R-:W-:Y:S01]  /*04b0*/  CS2R R16, SRZ ;  /* 0x0000000000107805 */ /* 0x000fe2000001ff00 */
[----:B------:R-:W-:Y:S01]  /*04c0*/  UMOV UR9, 0xffffffff ;  /* 0xffffffff00097882 */ /* 0x000fe20000000000 */
[----:B------:R-:W2:Y:S01]  /*04d0*/  LDC.64 R4, c[0x0][0x3d0] ;  /* 0x0000f400ff047b82 */ /* 0x000ea20000000a00 */
[----:B-1----:R-:W-:Y:S01]  /*04e0*/  VIMNMX R21, PT, PT, R21, UR5, PT ;  /* 0x0000000515157c48 */ /* 0x002fe2000bfe0100 */
[----:B------:R-:W-:Y:S01]  /*04f0*/  UIADD3 UR5, UPT, UPT, UR5, 0x2, URZ ;  /* 0x0000000205057890 */ /* 0x000fe2000fffe0ff */
[----:B------:R-:W-:Y:S01]  /*0500*/  VIMNMX R23, PT, PT, R23, UR4, PT ;  /* 0x0000000417177c48 */ /* 0x000fe2000bfe0100 */
[----:B------:R-:W-:Y:S01]  /*0510*/  UIADD3 UR4, UPT, UPT, UR4, 0x2, URZ ;  /* 0x0000000204047890 */ /* 0x000fe2000fffe0ff */
[----:B0-----:R-:W-:-:S04]  /*0520*/  VIADDMNMX R3, R0, 0x1, R3, PT ;  /* 0x0000000100037846 */ /* 0x001fc80003800103 */
[----:B------:R-:W-:Y:S01]  /*0530*/  IADD3 R3, PT, PT, R3, -0x1, RZ ;  /* 0xffffffff03037810 */ /* 0x000fe20007ffe0ff */
[----:B--2---:R-:W-:Y:S01]  /*0540*/  FMUL R22, R4, R4 ;  /* 0x0000000404167220 */ /* 0x004fe20000400000 */
[----:B------:R-:W-:-:S03]  /*0550*/  FMUL R20, R5, R5 ;  /* 0x0000000505147220 */ /* 0x000fc60000400000 */
[----:B------:R-:W-:-:S07]  /*0560*/  IMAD R14, R3, UR5, RZ ;  /* 0x00000005030e7c24 */ /* 0x000fce000f8e02ff */
.L_x_43:
[----:B------:R-:W-:Y:S01]  /*0570*/  IADD3 R13, PT, PT, R23, UR9, RZ ;  /* 0x00000009170d7c10 */ /* 0x000fe2000fffe0ff */
[----:B------:R-:W-:Y:S01]  /*0580*/  UIADD3 UR9, UPT, UPT, UR9, 0x1, URZ ;  /* 0x0000000109097890 */ /* 0x000fe2000fffe0ff */
[----:B------:R-:W-:-:S03]  /*0590*/  UMOV UR6, 0xffffffff ;  /* 0xffffffff00067882 */ /* 0x000fc60000000000 */
[----:B------:R-:W-:-:S11]  /*05a0*/  UISETP.NE.AND UP0, UPT, UR9, 0x2, UPT ;  /* 0x000000020900788c */ /* 0x000fd6000bf05270 */
.L_x_42:
[----:B------:R-:W0:Y:S01]  /*05b0*/  LDC.64 R4, c[0x0][0x3e8] ;  /* 0x0000fa00ff047b82 */ /* 0x000e220000000a00 */
[----:B------:R-:W-:Y:S01]  /*05c0*/  IADD3 R12, PT, PT, R14, UR6, R21 ;  /* 0x000000060e0c7c10 */ /* 0x000fe2000fffe015 */
[----:B------:R-:W1:Y:S04]  /*05d0*/  LDCU UR8, c[0x0][0x3d4] ;  /* 0x00007a80ff0877ac */ /* 0x000e680008000800 */
[----:B------:R-:W-:Y:S01]  /*05e0*/  IMAD R3, R12, UR4, R13 ;  /* 0x000000040c037c24 */ /* 0x000fe2000f8e020d */
[----:B------:R-:W2:Y:S01]  /*05f0*/  LDCU UR7, c[0x0][0x3e0] ;  /* 0x00007c00ff0777ac */ /* 0x000ea20008000800 */
[----:B------:R-:W3:Y:S02]  /*0600*/  LDCU.64 UR12, c[0x0][0x3d8] ;  /* 0x00007b00ff0c77ac */ /* 0x000ee40008000a00 */
[----:B0-----:R-:W-:-:S05]  /*0610*/  IMAD.WIDE R4, R3, 0x4, R4 ;  /* 0x0000000403047825 */ /* 0x001fca00078e0204 */
[----:B------:R-:W4:Y:S01]  /*0620*/  LDG.E R29, desc[UR10][R4.64] ;  /* 0x0000000a041d7981 */ /* 0x000f22000c1e1900 */
[----:B------:R-:W-:Y:S01]  /*0630*/  UIADD3 UR6, UPT, UPT, UR6, 0x1, URZ ;  /* 0x0000000106067890 */ /* 0x000fe2000fffe0ff */
[----:B------:R-:W-:Y:S03]  /*0640*/  BSSY.RECONVERGENT B2, `(.L_x_6) ;  /* 0x0000056000027945 */ /* 0x000fe60003800200 */
[----:B------:R-:W-:Y:S01]  /*0650*/  UISETP.NE.AND UP1, UPT, UR6, 0x2, UPT ;  /* 0x000000020600788c */ /* 0x000fe2000bf25270 */
[----:B----4-:R-:W-:-:S13]  /*0660*/  ISETP.GE.AND P0, PT, R29, RZ, PT ;  /* 0x000000ff1d00720c */ /* 0x010fda0003f06270 */
[----:B-123--:R-:W-:Y:S05]  /*0670*/  @!P0 BRA `(.L_x_7) ;  /* 0x0000000400488947 */ /* 0x00efea0003800000 */
.L_x_17:
[----:B------:R-:W-:Y:S01]  /*0680*/  ISETP.NE.AND P0, PT, R29, R28, PT ;  /* 0x0000001c1d00720c */ /* 0x000fe20003f05270 */
[----:B------:R-:W-:-:S12]  /*0690*/  BSSY.RECONVERGENT B3, `(.L_x_8) ;  /* 0x000004b000037945 */ /* 0x000fd80003800200 */
[----:B------:R-:W-:Y:S05]  /*06a0*/  @!P0 BRA `(.L_x_9) ;  /* 0x0000000400248947 */ /* 0x000fea0003800000 */
[----:B------:R-:W0:Y:S08]  /*06b0*/  LDC.64 R6, c[0x0][0x3a8] ;  /* 0x0000ea00ff067b82 */ /* 0x000e300000000a00 */
[----:B------:R-:W1:Y:S08]  /*06c0*/  LDC.64 R8, c[0x0][0x3a0] ;  /* 0x0000e800ff087b82 */ /* 0x000e700000000a00 */
[----:B------:R-:W2:Y:S01]  /*06d0*/  LDC.64 R4, c[0x0][0x3b0] ;  /* 0x0000ec00ff047b82 */ /* 0x000ea20000000a00 */
[----:B0-----:R-:W-:-:S05]  /*06e0*/  IMAD.WIDE.U32 R30, R29, 0x4, R6 ;  /* 0x000000041d1e7825 */ /* 0x001fca00078e0006 */
[----:B------:R-:W3:Y:S01]  /*06f0*/  LDG.E R10, desc[UR10][R30.64] ;  /* 0x0000000a1e0a7981 */ /* 0x000ee2000c1e1900 */
[----:B-1----:R-:W-:-:S06]  /*0700*/  IMAD.WIDE.U32 R8, R29, 0x4, R8 ;  /* 0x000000041d087825 */ /* 0x002fcc00078e0008 */
[----:B------:R-:W4:Y:S01]  /*0710*/  LDG.E R9, desc[UR10][R8.64] ;  /* 0x0000000a08097981 */ /* 0x000f22000c1e1900 */
[----:B--2---:R-:W-:-:S06]  /*0720*/  IMAD.WIDE.U32 R4, R29, 0x4, R4 ;  /* 0x000000041d047825 */ /* 0x004fcc00078e0004 */
[----:B------:R-:W2:Y:S01]  /*0730*/  LDG.E R5, desc[UR10][R4.64] ;  /* 0x0000000a04057981 */ /* 0x000ea2000c1e1900 */
[----:B---3--:R-:W-:-:S04]  /*0740*/  FADD R10, R25, -R10 ;  /* 0x8000000a190a7221 */ /* 0x008fc80000000000 */
[----:B------:R-:W-:Y:S01]  /*0750*/  FMUL R0, R10, R10 ;  /* 0x0000000a0a007220 */ /* 0x000fe20000400000 */
[----:B----4-:R-:W-:-:S04]  /*0760*/  FADD R11, R26, -R9 ;  /* 0x800000091a0b7221 */ /* 0x010fc80000000000 */
[----:B------:R-:W-:Y:S01]  /*0770*/  FFMA R7, R11, R11, R0 ;  /* 0x0000000b0b077223 */ /* 0x000fe20000000000 */
[----:B--2---:R-:W-:-:S04]  /*0780*/  FADD R6, R24, -R5 ;  /* 0x8000000518067221 */ /* 0x004fc80000000000 */
[----:B------:R-:W-:-:S05]  /*0790*/  FFMA R7, R6, R6, R7 ;  /* 0x0000000606077223 */ /* 0x000fca0000000007 */
[----:B------:R-:W-:-:S13]  /*07a0*/  FSETP.GEU.AND P0, PT, R7, R20, PT ;  /* 0x000000140700720b */ /* 0x000fda0003f0e000 */
[----:B------:R-:W-:Y:S05]  /*07b0*/  @P0 BRA `(.L_x_9) ;  /* 0x0000000000e00947 */ /* 0x000fea0003800000 */
[----:B------:R-:W-:Y:S01]  /*07c0*/  IADD3 R0, PT, PT, R7, -0xd000000, RZ ;  /* 0xf300000007007810 */ /* 0x000fe20007ffe0ff */
[----:B------:R0:W1:Y:S01]  /*07d0*/  MUFU.RSQ R4, R7 ;  /* 0x0000000700047308 */ /* 0x0000620000001400 */
[----:B------:R-:W-:Y:S02]  /*07e0*/  BSSY.RECONVERGENT B0, `(.L_x_10) ;  /* 0x000000b000007945 */ /* 0x000fe40003800200 */
[----:B------:R-:W-:-:S13]  /*07f0*/  ISETP.GT.U32.AND P0, PT, R0, 0x727fffff, PT ;  /* 0x727fffff0000780c */ /* 0x000fda0003f04070 */
[----:B0-----:R-:W-:Y:S05]  /*0800*/  @!P0 BRA `(.L_x_11) ;  /* 0x0000000000108947 */ /* 0x001fea0003800000 */
[----:B------:R-:W-:-:S07]  /*0810*/  MOV R0, 0x830 ;  /* 0x0000083000007802 */ /* 0x000fce0000000f00 */
[----:B-1----:R-:W-:Y:S05]  /*0820*/  CALL.REL.NOINC `($__internal_0_$__cuda_sm20_sqrt_rn_f32_slowpath) ;  /* 0x0000001800987944 */ /* 0x002fea0003c00000 */
[----:B------:R-:W-:Y:S01]  /*0830*/  MOV R9, R3 ;  /* 0x0000000300097202 */ /* 0x000fe20000000f00 */
[----:B------:R-:W-:Y:S06]  /*0840*/  BRA `(.L_x_12) ;  /* 0x0000000000107947 */ /* 0x000fec0003800000 */
.L_x_11:
[----:B-1----:R-:W-:Y:S01]  /*0850*/  FMUL.FTZ R0, R7, R4 ;  /* 0x0000000407007220 */ /* 0x002fe20000410000 */
[----:B------:R-:W-:-:S03]  /*0860*/  FMUL.FTZ R3, R4, 0.5 ;  /* 0x3f00000004037820 */ /* 0x000fc60000410000 */
[----:B------:R-:W-:-:S04]  /*0870*/  FFMA R9, -R0, R0, R7 ;  /* 0x0000000000097223 */ /* 0x000fc80000000107 */
[----:B------:R-:W-:-:S07]  /*0880*/  FFMA R9, R9, R3, R0 ;  /* 0x0000000309097223 */ /* 0x000fce0000000000 */
.L_x_12:
[----:B------:R-:W-:Y:S05]  /*0890*/  BSYNC.RECONVERGENT B0 ;  /* 0x0000000000007941 */ /* 0x000fea0003800200 */
.L_x_10:
[----:B------:R-:W0:Y:S01]  /*08a0*/  MUFU.RCP R0, R7 ;  /* 0x0000000700007308 */ /* 0x000e220000001000 */
[----:B------:R-:W-:Y:S07]  /*08b0*/  BSSY.RECONVERGENT B4, `(.L_x_13) ;  /* 0x000000c000047945 */ /* 0x000fee0003800200 */
[----:B------:R-:W1:Y:S01]  /*08c0*/  FCHK P0, R22, R7 ;  /* 0x0000000716007302 */ /* 0x000e620000000000 */
[----:B0-----:R-:W-:-:S04]  /*08d0*/  FFMA R3, -R7, R0, 1 ;  /* 0x3f80000007037423 */ /* 0x001fc80000000100 */
[----:B------:R-:W-:-:S04]  /*08e0*/  FFMA R3, R0, R3, R0 ;  /* 0x0000000300037223 */ /* 0x000fc80000000000 */
[----:B------:R-:W-:-:S04]  /*08f0*/  FFMA R0, R3, R22, RZ ;  /* 0x0000001603007223 */ /* 0x000fc800000000ff */
[----:B------:R-:W-:-:S04]  /*0900*/  FFMA R5, -R7, R0, R22 ;  /* 0x0000000007057223 */ /* 0x000fc80000000116 */
[----:B------:R-:W-:Y:S01]  /*0910*/  FFMA R0, R3, R5, R0 ;  /* 0x0000000503007223 */ /* 0x000fe20000000000 */
[----:B-1----:R-:W-:Y:S06]  /*0920*/  @!P0 BRA `(.L_x_14) ;  /* 0x0000000000108947 */ /* 0x002fec0003800000 */
[----:B------:R-:W-:Y:S02]  /*0930*/  MOV R33, R22 ;  /* 0x0000001600217202 */ /* 0x000fe40000000f00 */
[----:B------:R-:W-:Y:S02]  /*0940*/  MOV R0, R7 ;  /* 0x0000000700007202 */ /* 0x000fe40000000f00 */
[----:B------:R-:W-:-:S07]  /*0950*/  MOV R30, 0x970 ;  /* 0x00000970001e7802 */ /* 0x000fce0000000f00 */
[----:B------:R-:W-:Y:S05]  /*0960*/  CALL.REL.NOINC `($__internal_1_$__cuda_sm3x_div_rn_noftz_f32_slowpath) ;  /* 0x0000001800a07944 */ /* 0x000fea0003c00000 */
.L_x_14:
[----:B------:R-:W-:Y:S05]  /*0970*/  BSYNC.RECONVERGENT B4 ;  /* 0x0000000000047941 */ /* 0x000fea0003800200 */
.L_x_13:
[----:B------:R-:W0:Y:S01]  /*0980*/  MUFU.RCP R4, R7 ;  /* 0x0000000700047308 */ /* 0x000e220000001000 */
[-C--:B------:R-:W-:Y:S01]  /*0990*/  FMUL R3, R0, R0.reuse ;  /* 0x0000000000037220 */ /* 0x080fe20000400000 */
[----:B------:R-:W-:Y:S01]  /*09a0*/  FMUL R5, R9, UR7 ;  /* 0x0000000709057c20 */ /* 0x000fe20008400000 */
[----:B------:R-:W-:Y:S02]  /*09b0*/  BSSY.RECONVERGENT B4, `(.L_x_15) ;  /* 0x0000013000047945 */ /* 0x000fe40003800200 */
[----:B------:R-:W-:-:S04]  /*09c0*/  FMUL R0, R3, R0 ;  /* 0x0000000003007220 */ /* 0x000fc80000400000 */
[----:B------:R-:W-:-:S04]  /*09d0*/  FADD R3, R0, -0.5 ;  /* 0xbf00000000037421 */ /* 0x000fc80000000000 */
[C---:B------:R-:W-:Y:S01]  /*09e0*/  FFMA R8, R0.reuse, R3, R5 ;  /* 0x0000000300087223 */ /* 0x040fe20000000005 */
[----:B------:R-:W-:-:S03]  /*09f0*/  FADD R5, R0, -1 ;  /* 0xbf80000000057421 */ /* 0x000fc60000000000 */
[----:B------:R-:W1:Y:S01]  /*0a00*/  FCHK P0, R8, R7 ;  /* 0x0000000708007302 */ /* 0x000e620000000000 */
[----:B0-----:R-:W-:Y:S01]  /*0a10*/  FFMA R31, -R7, R4, 1 ;  /* 0x3f800000071f7423 */ /* 0x001fe20000000104 */
[----:B------:R-:W-:Y:S01]  /*0a20*/  FFMA R5, R0, R5, -UR12 ;  /* 0x8000000c00057e23 */ /* 0x000fe20008000005 */
[----:B------:R-:W-:Y:S02]  /*0a30*/  FADD R0, R9, -UR8 ;  /* 0x8000000809007e21 */ /* 0x000fe40008000000 */
[----:B------:R-:W-:Y:S02]  /*0a40*/  FFMA R3, R4, R31, R4 ;  /* 0x0000001f04037223 */ /* 0x000fe40000000004 */
[----:B------:R-:W-:Y:S02]  /*0a50*/  FFMA R9, -R0, UR13, R5 ;  /* 0x0000000d00097c23 */ /* 0x000fe40008000105 */
        /* <DEDUP_REMOVED lines=8> */
.L_x_16:
[----:B------:R-:W-:Y:S05]  /*0ae0*/  BSYNC.RECONVERGENT B4 ;  /* 0x0000000000047941 */ /* 0x000fea0003800200 */
.L_x_15:
[-C--:B------:R-:W-:Y:S01]  /*0af0*/  FFMA R16, R11, R0.reuse, R16 ;  /* 0x000000000b107223 */ /* 0x080fe20000000010 */
[-C--:B------:R-:W-:Y:S01]  /*0b00*/  FFMA R15, R10, R0.reuse, R15 ;  /* 0x000000000a0f7223 */ /* 0x080fe2000000000f */
[----:B------:R-:W-:Y:S01]  /*0b10*/  FFMA R17, R6, R0, R17 ;  /* 0x0000000006117223 */ /* 0x000fe20000000011 */
[----:B------:R-:W-:Y:S01]  /*0b20*/  FFMA R18, R9, 0.5, R18 ;  /* 0x3f00000009127823 */ /* 0x000fe20000000012 */
[----:B------:R-:W-:-:S07]  /*0b30*/  FFMA R19, R8, 0.5, R19 ;  /* 0x3f00000008137823 */ /* 0x000fce0000000013 */
.L_x_9:
[----:B------:R-:W-:Y:S05]  /*0b40*/  BSYNC.RECONVERGENT B3 ;  /* 0x0000000000037941 */ /* 0x000fea0003800200 */
.L_x_8:
[----:B------:R-:W0:Y:S02]  /*0b50*/  LDC.64 R4, c[0x0][0x3f0] ;  /* 0x0000fc00ff047b82 */ /* 0x000e240000000a00 */
[----:B0-----:R-:W-:-:S05]  /*0b60*/  IMAD.WIDE.U32 R4, R29, 0x4, R4 ;  /* 0x000000041d047825 */ /* 0x001fca00078e0004 */
[----:B------:R-:W2:Y:S02]  /*0b70*/  LDG.E R29, desc[UR10][R4.64] ;  /* 0x0000000a041d7981 */ /* 0x000ea4000c1e1900 */
[----:B--2---:R-:W-:-:S13]  /*0b80*/  ISETP.GT.AND P0, PT, R29, -0x1, PT ;  /* 0xffffffff1d00780c */ /* 0x004fda0003f04270 */
[----:B------:R-:W-:Y:S05]  /*0b90*/  @P0 BRA `(.L_x_17) ;  /* 0xfffffff800b80947 */ /* 0x000fea000383ffff */
.L_x_7:
[----:B------:R-:W-:Y:S05]  /*0ba0*/  BSYNC.RECONVERGENT B2 ;  /* 0x0000000000027941 */ /* 0x000fea0003800200 */
.L_x_6:
[----:B------:R-:W0:Y:S01]  /*0bb0*/  LDC.64 R4, c[0x0][0x3e8] ;  /* 0x0000fa00ff047b82 */ /* 0x000e220000000a00 */
[----:B------:R-:W-:Y:S01]  /*0bc0*/  IADD3 R12, PT, PT, R12, UR5, RZ ;  /* 0x000000050c0c7c10 */ /* 0x000fe2000fffe0ff */
[----:B------:R-:W1:Y:S04]  /*0bd0*/  LDCU UR7, c[0x0][0x3d4] ;  /* 0x00007a80ff0777ac */ /* 0x000e680008000800 */
[----:B------:R-:W-:Y:S01]  /*0be0*/  IMAD R3, R12, UR4, R13 ;  /* 0x000000040c037c24 */ /* 0x000fe2000f8e020d */
[----:B------:R-:W2:Y:S01]  /*0bf0*/  LDCU UR8, c[0x0][0x3e0] ;  /* 0x00007c00ff0877ac */ /* 0x000ea20008000800 */
[----:B------:R-:W3:Y:S02]  /*0c00*/  LDCU.64 UR12, c[0x0][0x3d8] ;  /* 0x00007b00ff0c77ac */ /* 0x000ee40008000a00 */
[----:B0-----:R-:W-:-:S05]  /*0c10*/  IMAD.WIDE R4, R3, 0x4, R4 ;  /* 0x0000000403047825 */ /* 0x001fca00078e0204 */
[----:B------:R-:W4:Y:S01]  /*0c20*/  LDG.E R11, desc[UR10][R4.64] ;  /* 0x0000000a040b7981 */ /* 0x000f22000c1e1900 */
[----:B------:R-:W-:Y:S01]  /*0c30*/  BSSY.RECONVERGENT B2, `(.L_x_18) ;  /* 0x0000055000027945 */ /* 0x000fe20003800200 */
[----:B----4-:R-:W-:-:S13]  /*0c40*/  ISETP.GE.AND P0, PT, R11, RZ, PT ;  /* 0x000000ff0b00720c */ /* 0x010fda0003f06270 */
[----:B-123--:R-:W-:Y:S05]  /*0c50*/  @!P0 BRA `(.L_x_19) ;  /* 0x0000000400488947 */ /* 0x00efea0003800000 */
.L_x_29:
        /* <DEDUP_REMOVED lines=8> */
[----:B-1----:R-:W-:-:S05]  /*0ce0*/  IMAD.WIDE.U32 R32, R11, 0x4, R8 ;  /* 0x000000040b207825 */ /* 0x002fca00078e0008 */
        /* <DEDUP_REMOVED lines=20> */
.L_x_23:
[----:B-1----:R-:W-:Y:S01]  /*0e30*/  FMUL.FTZ R0, R7, R4 ;  /* 0x0000000407007220 */ /* 0x002fe20000410000 */
[----:B------:R-:W-:-:S03]  /*0e40*/  FMUL.FTZ R3, R4, 0.5 ;  /* 0x3f00000004037820 */ /* 0x000fc60000410000 */
[----:B------:R-:W-:-:S04]  /*0e50*/  FFMA R29, -R0, R0, R7 ;  /* 0x00000000001d7223 */ /* 0x000fc80000000107 */
[----:B------:R-:W-:-:S07]  /*0e60*/  FFMA R29, R29, R3, R0 ;  /* 0x000000031d1d7223 */ /* 0x000fce0000000000 */
.L_x_24:
[----:B------:R-:W-:Y:S05]  /*0e70*/  BSYNC.RECONVERGENT B0 ;  /* 0x0000000000007941 */ /* 0x000fea0003800200 */
.L_x_22:
        /* <DEDUP_REMOVED lines=13> */
.L_x_26:
[----:B------:R-:W-:Y:S05]  /*0f50*/  BSYNC.RECONVERGENT B4 ;  /* 0x0000000000047941 */ /* 0x000fea0003800200 */
.L_x_25:
        /* <DEDUP_REMOVED lines=22> */
.L_x_28:
[----:B------:R-:W-:Y:S05]  /*10c0*/  BSYNC.RECONVERGENT B4 ;  /* 0x0000000000047941 */ /* 0x000fea0003800200 */
.L_x_27:
[-C--:B------:R-:W-:Y:S01]  /*10d0*/  FFMA R16, R9, R0.reuse, R16 ;  /* 0x0000000009107223 */ /* 0x080fe20000000010 */
[-C--:B------:R-:W-:Y:S01]  /*10e0*/  FFMA R15, R10, R0.reuse, R15 ;  /* 0x000000000a0f7223 */ /* 0x080fe2000000000f */
[----:B------:R-:W-:Y:S01]  /*10f0*/  FFMA R17, R8, R0, R17 ;  /* 0x0000000008117223 */ /* 0x000fe20000000011 */
[----:B------:R-:W-:Y:S01]  /*1100*/  FFMA R18, R29, 0.5, R18 ;  /* 0x3f0000001d127823 */ /* 0x000fe20000000012 */
[----:B------:R-:W-:-:S07]  /*1110*/  FFMA R19, R6, 0.5, R19 ;  /* 0x3f00000006137823 */ /* 0x000fce0000000013 */
.L_x_21:
[----:B------:R-:W-:Y:S05]  /*1120*/  BSYNC.RECONVERGENT B3 ;  /* 0x0000000000037941 */ /* 0x000fea0003800200 */
.L_x_20:
[----:B------:R-:W0:Y:S02]  /*1130*/  LDC.64 R4, c[0x0][0x3f0] ;  /* 0x0000fc00ff047b82 */ /* 0x000e240000000a00 */
[----:B0-----:R-:W-:-:S05]  /*1140*/  IMAD.WIDE.U32 R4, R11, 0x4, R4 ;  /* 0x000000040b047825 */ /* 0x001fca00078e0004 */
[----:B------:R-:W2:Y:S02]  /*1150*/  LDG.E R11, desc[UR10][R4.64] ;  /* 0x0000000a040b7981 */ /* 0x000ea4000c1e1900 */
[----:B--2---:R-:W-:-:S13]  /*1160*/  ISETP.GT.AND P0, PT, R11, -0x1, PT ;  /* 0xffffffff0b00780c */ /* 0x004fda0003f04270 */
[----:B------:R-:W-:Y:S05]  /*1170*/  @P0 BRA `(.L_x_29) ;  /* 0xfffffff800b80947 */ /* 0x000fea000383ffff */
.L_x_19:
[----:B------:R-:W-:Y:S05]  /*1180*/  BSYNC.RECONVERGENT B2 ;  /* 0x0000000000027941 */ /* 0x000fea0003800200 */
.L_x_18:
        /* <DEDUP_REMOVED lines=11> */
.L_x_41:
[----:B------:R-:W-:Y:S01]  /*1240*/  ISETP.NE.AND P0, PT, R29, R28, PT ;  /* 0x0000001c1d00720c */ /* 0x000fe20003f05270 */
[----:B------:R-:W-:-:S12]  /*1250*/  BSSY.RECONVERGENT B3, `(.L_x_32) ;  /* 0x000004c000037945 */ /* 0x000fd80003800200 */
[----:B------:R-:W-:Y:S05]  /*1260*/  @!P0 BRA `(.L_x_33) ;  /* 0x0000000400288947 */ /* 0x000fea0003800000 */
[----:B------:R-:W0:Y:S08]  /*1270*/  LDC.64 R6, c[0x0][0x3a8] ;  /* 0x0000ea00ff067b82 */ /* 0x000e300000000a00 */
[----:B------:R-:W1:Y:S08]  /*1280*/  LDC.64 R8, c[0x0][0x3a0] ;  /* 0x0000e800ff087b82 */ /* 0x000e700000000a00 */
[----:B------:R-:W2:Y:S01]  /*1290*/  LDC.64 R4, c[0x0][0x3b0] ;  /* 0x0000ec00ff047b82 */ /* 0x000ea20000000a00 */
[----:B0-----:R-:W-:-:S06]  /*12a0*/  IMAD.WIDE.U32 R6, R29, 0x4, R6 ;  /* 0x000000041d067825 */ /* 0x001fcc00078e0006 */
        /* <DEDUP_REMOVED lines=18> */
[----:B------:R-:W-:Y:S02]  /*13d0*/  MOV R7, R9 ;  /* 0x0000000900077202 */ /* 0x000fe40000000f00 */
[----:B------:R-:W-:-:S07]  /*13e0*/  MOV R0, 0x1400 ;  /* 0x0000140000007802 */ /* 0x000fce0000000f00 */
[----:B-1----:R-:W-:Y:S05]  /*13f0*/  CALL.REL.NOINC `($__internal_0_$__cuda_sm20_sqrt_rn_f32_slowpath) ;  /* 0x0000000c00a47944 */ /* 0x002fea0003c00000 */
[----:B------:R-:W-:Y:S01]  /*1400*/  MOV R7, R3 ;  /* 0x0000000300077202 */ /* 0x000fe20000000f00 */
[----:B------:R-:W-:Y:S06]  /*1410*/  BRA `(.L_x_36) ;  /* 0x0000000000107947 */ /* 0x000fec0003800000 */
.L_x_35:
[----:B-1----:R-:W-:Y:S01]  /*1420*/  FMUL.FTZ R0, R9, R4 ;  /* 0x0000000409007220 */ /* 0x002fe20000410000 */
[----:B------:R-:W-:-:S03]  /*1430*/  FMUL.FTZ R3, R4, 0.5 ;  /* 0x3f00000004037820 */ /* 0x000fc60000410000 */
[----:B------:R-:W-:-:S04]  /*1440*/  FFMA R7, -R0, R0, R9 ;  /* 0x0000000000077223 */ /* 0x000fc80000000109 */
[----:B------:R-:W-:-:S07]  /*1450*/  FFMA R7, R7, R3, R0 ;  /* 0x0000000307077223 */ /* 0x000fce0000000000 */
.L_x_36:
[----:B------:R-:W-:Y:S05]  /*1460*/  BSYNC.RECONVERGENT B0 ;  /* 0x0000000000007941 */ /* 0x000fea0003800200 */
.L_x_34:
        /* <DEDUP_REMOVED lines=13> */
.L_x_38:
[----:B------:R-:W-:Y:S05]  /*1540*/  BSYNC.RECONVERGENT B4 ;  /* 0x0000000000047941 */ /* 0x000fea0003800200 */
.L_x_37:
        /* <DEDUP_REMOVED lines=22> */
.L_x_40:
[----:B------:R-:W-:Y:S05]  /*16b0*/  BSYNC.RECONVERGENT B4 ;  /* 0x0000000000047941 */ /* 0x000fea0003800200 */
.L_x_39:
[-C--:B------:R-:W-:Y:S01]  /*16c0*/  FFMA R16, R11, R0.reuse, R16 ;  /* 0x000000000b107223 */ /* 0x080fe20000000010 */
[-C--:B------:R-:W-:Y:S01]  /*16d0*/  FFMA R15, R10, R0.reuse, R15 ;  /* 0x000000000a0f7223 */ /* 0x080fe2000000000f */
[----:B------:R-:W-:Y:S01]  /*16e0*/  FFMA R17, R8, R0, R17 ;  /* 0x0000000008117223 */ /* 0x000fe20000000011 */
[----:B------:R-:W-:Y:S01]  /*16f0*/  FFMA R18, R7, 0.5, R18 ;  /* 0x3f00000007127823 */ /* 0x000fe20000000012 */
[----:B------:R-:W-:-:S07]  /*1700*/  FFMA R19, R6, 0.5, R19 ;  /* 0x3f00000006137823 */ /* 0x000fce0000000013 */
.L_x_33:
[----:B------:R-:W-:Y:S05]  /*1710*/  BSYNC.RECONVERGENT B3 ;  /* 0x0000000000037941 */ /* 0x000fea0003800200 */
.L_x_32:
[----:B------:R-:W0:Y:S02]  /*1720*/  LDC.64 R4, c[0x0][0x3f0] ;  /* 0x0000fc00ff047b82 */ /* 0x000e240000000a00 */
[----:B0-----:R-:W-:-:S05]  /*1730*/  IMAD.WIDE.U32 R4, R29, 0x4, R4 ;  /* 0x000000041d047825 */ /* 0x001fca00078e0004 */
[----:B------:R-:W2:Y:S02]  /*1740*/  LDG.E R29, desc[UR10][R4.64] ;  /* 0x0000000a041d7981 */ /* 0x000ea4000c1e1900 */
[----:B--2---:R-:W-:-:S13]  /*1750*/  ISETP.GT.AND P0, PT, R29, -0x1, PT ;  /* 0xffffffff1d00780c */ /* 0x004fda0003f04270 */
[----:B------:R-:W-:Y:S05]  /*1760*/  @P0 BRA `(.L_x_41) ;  /* 0xfffffff800b40947 */ /* 0x000fea000383ffff */
.L_x_31:
[----:B------:R-:W-:Y:S05]  /*1770*/  BSYNC.RECONVERGENT B2 ;  /* 0x0000000000027941 */ /* 0x000fea0003800200 */
.L_x_30:
[----:B------:R-:W-:Y:S05]  /*1780*/  BRA.U UP1, `(.L_x_42) ;  /* 0xffffffed01887547 */ /* 0x000fea000b83ffff */
[----:B------:R-:W-:Y:S05]  /*1790*/  BRA.U UP0, `(.L_x_43) ;  /* 0xffffffed00747547 */ /* 0x000fea000b83ffff */
[----:B------:R-:W0:Y:S01]  /*17a0*/  S2UR UR8, SR_CgaCtaId ;  /* 0x00000000000879c3 */ /* 0x000e220000008800 */
[----:B------:R-:W-:Y:S01]  /*17b0*/  UMOV UR6, 0x400 ;  /* 0x0000040000067882 */ /* 0x000fe20000000000 */
[----:B------:R-:W-:Y:S01]  /*17c0*/  FMUL R3, R16, 48 ;  /* 0x4240000010037820 */ /* 0x000fe20000400000 */
[----:B------:R-:W-:Y:S01]  /*17d0*/  UIADD3 UR7, UPT, UPT, UR6, 0x800, URZ ;  /* 0x0000080006077890 */ /* 0x000fe2000fffe0ff */
[----:B------:R-:W-:Y:S01]  /*17e0*/  ISETP.NE.AND P0, PT, R27, RZ, PT ;  /* 0x000000ff1b00720c */ /* 0x000fe20003f05270 */
[----:B------:R-:W-:Y:S01]  /*17f0*/  FMUL R15, R15, 48 ;  /* 0x424000000f0f7820 */ /* 0x000fe20000400000 */
[----:B------:R-:W-:Y:S02]  /*1800*/  FMUL R17, R17, 48 ;  /* 0x4240000011117820 */ /* 0x000fe40000400000 */
[----:B------:R-:W1:Y:S08]  /*1810*/  LDC.64 R4, c[0x0][0x3b8] ;  /* 0x0000ee00ff047b82 */ /* 0x000e700000000a00 */
[----:B------:R-:W2:Y:S08]  /*1820*/  LDC.64 R6, c[0x0][0x3c0] ;  /* 0x0000f000ff067b82 */ /* 0x000eb00000000a00 */
[----:B------:R-:W3:Y:S01]  /*1830*/  LDC.64 R8, c[0x0][0x3c8] ;  /* 0x0000f200ff087b82 */ /* 0x000ee20000000a00 */
[----:B0-----:R-:W-:-:S02]  /*1840*/  ULEA UR6, UR8, UR6, 0x18 ;  /* 0x0000000608067291 */ /* 0x001fc4000f8ec0ff */
[----:B------:R-:W-:-:S04]  /*1850*/  ULEA UR7, UR8, UR7, 0x18 ;  /* 0x0000000708077291 */ /* 0x000fc8000f8ec0ff */
[C---:B------:R-:W-:Y:S01]  /*1860*/  LEA R0, R27.reuse, UR6, 0x2 ;  /* 0x000000061b007c11 */ /* 0x040fe2000f8e10ff */
[----:B-1----:R-:W-:Y:S01]  /*1870*/  IMAD.WIDE R4, R28, 0x4, R4 ;  /* 0x000000041c047825 */ /* 0x002fe200078e0204 */
[----:B------:R-:W-:-:S03]  /*1880*/  LEA R27, R27, UR7, 0x2 ;  /* 0x000000071b1b7c11 */ /* 0x000fc6000f8e10ff */
[----:B------:R0:W-:Y:S01]  /*1890*/  STS [R0], R19 ;  /* 0x0000001300007388 */ /* 0x0001e20000000800 */
[----:B--2---:R-:W-:-:S03]  /*18a0*/  IMAD.WIDE R6, R28, 0x4, R6 ;  /* 0x000000041c067825 */ /* 0x004fc600078e0206 */
[----:B------:R0:W-:Y:S04]  /*18b0*/  STG.E desc[UR10][R4.64], R3 ;  /* 0x0000000304007986 */ /* 0x0001e8000c10190a */
[----:B------:R0:W-:Y:S01]  /*18c0*/  STG.E desc[UR10][R6.64], R15 ;  /* 0x0000000f06007986 */ /* 0x0001e2000c10190a */
[----:B---3--:R-:W-:-:S03]  /*18d0*/  IMAD.WIDE R28, R28, 0x4, R8 ;  /* 0x000000041c1c7825 */ /* 0x008fc600078e0208 */
[----:B------:R0:W-:Y:S04]  /*18e0*/  STS [R27], R18 ;  /* 0x000000121b007388 */ /* 0x0001e80000000800 */
[----:B------:R0:W-:Y:S01]  /*18f0*/  STG.E desc[UR10][R28.64], R17 ;  /* 0x000000111c007986 */ /* 0x0001e2000c10190a */
[----:B------:R-:W-:Y:S06]  /*1900*/  BAR.SYNC.DEFER_BLOCKING 0x0 ;  /* 0x0000000000007b1d */ /* 0x000fec0000010000 */
[----:B------:R-:W-:Y:S05]  /*1910*/  @P0 EXIT ;  /* 0x000000000000094d */ /* 0x000fea0003800000 */
[----:B0-----:R-:W0:Y:S01]  /*1920*/  LDS R28, [UR6] ;  /* 0x00000006ff1c7984 */ /* 0x001e220008000800 */
[----:B------:R-:W-:-:S03]  /*1930*/  UISETP.GE.U32.AND UP0, UPT, UR14, 0x2, UPT ;  /* 0x000000020e00788c */ /* 0x000fc6000bf06070 */
[----:B------:R-:W1:Y:S06]  /*1940*/  LDS R0, [UR6+0x800] ;  /* 0x00080006ff007984 */ /* 0x000e6c0008000800 */
[----:B------:R-:W-:Y:S05]  /*1950*/  BRA.U !UP0, `(.L_x_44) ;  /* 0x0000000908307547 */ /* 0x000fea000b800000 */
[----:B------:R-:W-:Y:S02]  /*1960*/  UIADD3 UR4, UPT, UPT, UR14, -0x2, URZ ;  /* 0xfffffffe0e047890 */ /* 0x000fe4000fffe0ff */
[----:B------:R-:W-:Y:S02]  /*1970*/  UIADD3 UR5, UPT, UPT, UR14, -0x1, URZ ;  /* 0xffffffff0e057890 */ /* 0x000fe4000fffe0ff */
[----:B------:R-:W-:Y:S02]  /*1980*/  UISETP.GE.U32.AND UP0, UPT, UR4, 0xf, UPT ;  /* 0x0000000f0400788c */ /* 0x000fe4000bf06070 */
[----:B------:R-:W-:Y:S01]  /*1990*/  ULOP3.LUT UR9, UR5, 0xf, URZ, 0xc0, !UPT ;  /* 0x0000000f05097892 */ /* 0x000fe2000f8ec0ff */
[----:B------:R-:W-:-:S06]  /*19a0*/  UMOV UR4, 0x1 ;  /* 0x0000000100047882 */ /* 0x000fcc0000000000 */
[----:B------:R-:W-:Y:S05]  /*19b0*/  BRA.U !UP0, `(.L_x_45) ;  /* 0x0000000108d87547 */ /* 0x000fea000b800000 */
[----:B------:R-:W-:Y:S02]  /*19c0*/  ULOP3.LUT UR4, UR5, 0xfffffff0, URZ, 0xc0, !UPT ;  /* 0xfffffff005047892 */ /* 0x000fe4000f8ec0ff */
[----:B------:R-:W-:Y:S02]  /*19d0*/  UIADD3 UR12, UPT, UPT, UR6, 0x20, URZ ;  /* 0x00000020060c7890 */ /* 0x000fe4000fffe0ff */
[----:B------:R-:W-:Y:S02]  /*19e0*/  UIADD3 UR8, UPT, UPT, -UR4, URZ, URZ ;  /* 0x000000ff04087290 */ /* 0x000fe4000fffe1ff */
[----:B------:R-:W-:Y:S01]  /*19f0*/  UIADD3 UR13, UPT, UPT, UR7, 0x20, URZ ;  /* 0x00000020070d7890 */ /* 0x000fe2000fffe0ff */
[----:B------:R-:W-:-:S11]  /*1a00*/  UMOV UR4, URZ ;  /* 0x000000ff00047c82 */ /* 0x000fd60008000000 */
.L_x_46:
[----:B------:R-:W0:Y:S01]  /*1a10*/  LDS.128 R4, [UR12+-0x20] ;  /* 0xffffe00cff047984 */ /* 0x000e220008000c00 */
[----:B------:R-:W-:Y:S02]  /*1a20*/  UIADD3 UR8, UPT, UPT, UR8, 0x10, URZ ;  /* 0x0000001008087890 */ /* 0x000fe4000fffe0ff */
[----:B------:R-:W-:Y:S01]  /*1a30*/  UIADD3 UR4, UPT, UPT, UR4, 0x10, URZ ;  /* 0x0000001004047890 */ /* 0x000fe2000fffe0ff */
[----:B------:R-:W1:Y:S01]  /*1a40*/  LDS.128 R8, [UR13+-0x20] ;  /* 0xffffe00dff087984 */ /* 0x000e620008000c00 */
[----:B------:R-:W-:-:S03]  /*1a50*/  UISETP.NE.AND UP0, UPT, UR8, URZ, UPT ;  /* 0x000000ff0800728c */ /* 0x000fc6000bf05270 */
[----:B------:R-:W2:Y:S04]  /*1a60*/  LDS.128 R12, [UR12+-0x10] ;  /* 0xfffff00cff0c7984 */ /* 0x000ea80008000c00 */
[----:B------:R-:W3:Y:S04]  /*1a70*/  LDS.128 R16, [UR13+-0x10] ;  /* 0xfffff00dff107984 */ /* 0x000ee80008000c00 */
[----:B------:R-:W4:Y:S04]  /*1a80*/  LDS.128 R20, [UR12] ;  /* 0x0000000cff147984 */ /* 0x000f280008000c00 */
[----:B------:R-:W5:Y:S04]  /*1a90*/  LDS.128 R24, [UR13] ;  /* 0x0000000dff187984 */ /* 0x000f680008000c00 */
[----:B------:R-:W-:Y:S04]  /*1aa0*/  LDS.128 R32, [UR13+0x10] ;  /* 0x0000100dff207984 */ /* 0x000fe80008000c00 */
[----:B------:R-:W-:Y:S01]  /*1ab0*/  LDS R3, [UR12+0x20] ;  /* 0x0000200cff037984 */ /* 0x000fe20008000800 */
[----:B0-----:R-:W-:-:S03]  /*1ac0*/  FADD R5, R5, R28 ;  /* 0x0000001c05057221 */ /* 0x001fc60000000000 */
[----:B------:R-:W0:Y:S01]  /*1ad0*/  LDS.128 R28, [UR12+0x10] ;  /* 0x0000100cff1c7984 */ /* 0x000e220008000c00 */
[----:B------:R-:W-:Y:S01]  /*1ae0*/  UIADD3 UR12, UPT, UPT, UR12, 0x40, URZ ;  /* 0x000000400c0c7890 */ /* 0x000fe2000fffe0ff */
[----:B-1----:R-:W-:Y:S01]  /*1af0*/  FADD R9, R9, R0 ;  /* 0x0000000009097221 */ /* 0x002fe20000000000 */
[----:B------:R-:W-:Y:S01]  /*1b00*/  FADD R6, R5, R6 ;  /* 0x0000000605067221 */ /* 0x000fe20000000000 */
[----:B------:R-:W1:Y:S01]  /*1b10*/  LDS R0, [UR13+0x20] ;  /* 0x0000200dff007984 */ /* 0x000e620008000800 */
[----:B------:R-:W-:Y:S01]  /*1b20*/  UIADD3 UR13, UPT, UPT, UR13, 0x40, URZ ;  /* 0x000000400d0d7890 */ /* 0x000fe2000fffe0ff */
[----:B------:R-:W-:Y:S01]  /*1b30*/  FADD R10, R9, R10 ;  /* 0x0000000a090a7221 */ /* 0x000fe20000000000 */
[----:B------:R-:W-:-:S03]  /*1b40*/  FADD R7, R6, R7 ;  /* 0x0000000706077221 */ /* 0x000fc60000000000 */
[----:B------:R-:W-:Y:S01]  /*1b50*/  FADD R11, R10, R11 ;  /* 0x0000000b0a0b7221 */ /* 0x000fe20000000000 */
[----:B--2---:R-:W-:-:S03]  /*1b60*/  FADD R12, R7, R12 ;  /* 0x0000000c070c7221 */ /* 0x004fc60000000000 */
[----:B---3--:R-:W-:Y:S01]  /*1b70*/  FADD R16, R11, R16 ;  /* 0x000000100b107221 */ /* 0x008fe20000000000 */
[----:B------:R-:W-:-:S03]  /*1b80*/  FADD R13, R12, R13 ;  /* 0x0000000d0c0d7221 */ /* 0x000fc60000000000 */
[----:B------:R-:W-:Y:S01]  /*1b90*/  FADD R17, R16, R17 ;  /* 0x0000001110117221 */ /* 0x000fe20000000000 */
[----:B------:R-:W-:-:S03]  /*1ba0*/  FADD R14, R13, R14 ;  /* 0x0000000e0d0e7221 */ /* 0x000fc60000000000 */
[----:B------:R-:W-:Y:S01]  /*1bb0*/  FADD R18, R17, R18 ;  /* 0x0000001211127221 */ /* 0x000fe20000000000 */
[----:B------:R-:W-:-:S03]  /*1bc0*/  FADD R15, R14, R15 ;  /* 0x0000000f0e0f7221 */ /* 0x000fc60000000000 */
[----:B------:R-:W-:Y:S01]  /*1bd0*/  FADD R19, R18, R19 ;  /* 0x0000001312137221 */ /* 0x000fe20000000000 */
[----:B----4-:R-:W-:-:S03]  /*1be0*/  FADD R20, R15, R20 ;  /* 0x000000140f147221 */ /* 0x010fc60000000000 */
[----:B-----5:R-:W-:Y:S01]  /*1bf0*/  FADD R24, R19, R24 ;  /* 0x0000001813187221 */ /* 0x020fe20000000000 */
[----:B------:R-:W-:-:S03]  /*1c00*/  FADD R21, R20, R21 ;  /* 0x0000001514157221 */ /* 0x000fc60000000000 */
[----:B------:R-:W-:Y:S01]  /*1c10*/  FADD R25, R24, R25 ;  /* 0x0000001918197221 */ /* 0x000fe20000000000 */
[----:B------:R-:W-:-:S03]  /*1c20*/  FADD R22, R21, R22 ;  /* 0x0000001615167221 */ /* 0x000fc60000000000 */
[----:B------:R-:W-:Y:S01]  /*1c30*/  FADD R26, R25, R26 ;  /* 0x0000001a191a7221 */ /* 0x000fe20000000000 */
[----:B------:R-:W-:-:S03]  /*1c40*/  FADD R23, R22, R23 ;  /* 0x0000001716177221 */ /* 0x000fc60000000000 */
[----:B------:R-:W-:Y:S01]  /*1c50*/  FADD R27, R26, R27 ;  /* 0x0000001b1a1b7221 */ /* 0x000fe20000000000 */
[----:B0-----:R-:W-:-:S03]  /*1c60*/  FADD R28, R23, R28 ;  /* 0x0000001c171c7221 */ /* 0x001fc60000000000 */
[----:B------:R-:W-:Y:S01]  /*1c70*/  FADD R32, R27, R32 ;  /* 0x000000201b207221 */ /* 0x000fe20000000000 */
[----:B------:R-:W-:-:S03]  /*1c80*/  FADD R29, R28, R29 ;  /* 0x0000001d1c1d7221 */ /* 0x000fc60000000000 */
[----:B------:R-:W-:Y:S01]  /*1c90*/  FADD R33, R32, R33 ;  /* 0x0000002120217221 */ /* 0x000fe20000000000 */
[----:B------:R-:W-:-:S03]  /*1ca0*/  FADD R30, R29, R30 ;  /* 0x0000001e1d1e7221 */ /* 0x000fc60000000000 */
[----:B------:R-:W-:Y:S01]  /*1cb0*/  FADD R34, R33, R34 ;  /* 0x0000002221227221 */ /* 0x000fe20000000000 */
[----:B------:R-:W-:-:S03]  /*1cc0*/  FADD R30, R30, R31 ;  /* 0x0000001f1e1e7221 */ /* 0x000fc60000000000 */
[----:B------:R-:W-:Y:S01]  /*1cd0*/  FADD R35, R34, R35 ;  /* 0x0000002322237221 */ /* 0x000fe20000000000 */
[----:B------:R-:W-:-:S03]  /*1ce0*/  FADD R28, R30, R3 ;  /* 0x000000031e1c7221 */ /* 0x000fc60000000000 */
[----:B-1----:R-:W-:Y:S01]  /*1cf0*/  FADD R0, R35, R0 ;  /* 0x0000000023007221 */ /* 0x002fe20000000000 */
[----:B------:R-:W-:Y:S06]  /*1d00*/  BRA.U UP0, `(.L_x_46) ;  /* 0xfffffffd00407547 */ /* 0x000fec000b83ffff */
[----:B------:R-:W-:-:S12]  /*1d10*/  UIADD3 UR4, UPT, UPT, UR4, 0x1, URZ ;  /* 0x0000000104047890 */ /* 0x000fd8000fffe0ff */
.L_x_45:
[----:B------:R-:W-:-:S09]  /*1d20*/  UISETP.NE.AND UP0, UPT, UR9, URZ, UPT ;  /* 0x000000ff0900728c */ /* 0x000fd2000bf05270 */
[----:B------:R-:W-:Y:S05]  /*1d30*/  BRA.U !UP0, `(.L_x_47) ;  /* 0x0000000508307547 */ /* 0x000fea000b800000 */
[----:B------:R-:W-:Y:S02]  /*1d40*/  UISETP.GE.U32.AND UP0, UPT, UR9, 0x8, UPT ;  /* 0x000000080900788c */ /* 0x000fe4000bf06070 */
[----:B------:R-:W-:-:S04]  /*1d50*/  ULOP3.LUT UR8, UR5, 0x7, URZ, 0xc0, !UPT ;  /* 0x0000000705087892 */ /* 0x000fc8000f8ec0ff */
[----:B------:R-:W-:-:S03]  /*1d60*/  UISETP.NE.AND UP1, UPT, UR8, URZ, UPT ;  /* 0x000000ff0800728c */ /* 0x000fc6000bf25270 */
[----:B------:R-:W-:Y:S08]  /*1d70*/  BRA.U !UP0, `(.L_x_48) ;  /* 0x00000001088c7547 */ /* 0x000ff0000b800000 */
[----:B------:R-:W-:Y:S02]  /*1d80*/  ULEA UR9, UR4, UR6, 0x2 ;  /* 0x0000000604097291 */ /* 0x000fe4000f8e10ff */
[----:B------:R-:W-:Y:S02]  /*1d90*/  ULEA UR12, UR4, UR7, 0x2 ;  /* 0x00000007040c7291 */ /* 0x000fe4000f8e10ff */
[----:B------:R-:W-:-:S05]  /*1da0*/  UIADD3 UR4, UPT, UPT, UR4, 0x8, URZ ;  /* 0x0000000804047890 */ /* 0x000fca000fffe0ff */
[----:B------:R-:W0:Y:S04]  /*1db0*/  LDS R3, [UR9] ;  /* 0x00000009ff037984 */ /* 0x000e280008000800 */
[----:B------:R-:W1:Y:S04]  /*1dc0*/  LDS R5, [UR12] ;  /* 0x0000000cff057984 */ /* 0x000e680008000800 */
[----:B------:R-:W2:Y:S04]  /*1dd0*/  LDS R4, [UR9+0x4] ;  /* 0x00000409ff047984 */ /* 0x000ea80008000800 */
[----:B------:R-:W3:Y:S04]  /*1de0*/  LDS R6, [UR12+0x4] ;  /* 0x0000040cff067984 */ /* 0x000ee80008000800 */
[----:B------:R-:W4:Y:S04]  /*1df0*/  LDS R8, [UR9+0x8] ;  /* 0x00000809ff087984 */ /* 0x000f280008000800 */
[----:B------:R-:W5:Y:S04]  /*1e00*/  LDS R10, [UR12+0x8] ;  /* 0x0000080cff0a7984 */ /* 0x000f680008000800 */
[----:B------:R-:W5:Y:S04]  /*1e10*/  LDS R12, [UR9+0xc] ;  /* 0x00000c09ff0c7984 */ /* 0x000f680008000800 */
[----:B------:R-:W5:Y:S04]  /*1e20*/  LDS R14, [UR12+0xc] ;  /* 0x00000c0cff0e7984 */ /* 0x000f680008000800 */
[----:B------:R-:W5:Y:S04]  /*1e30*/  LDS R16, [UR9+0x10] ;  /* 0x00001009ff107984 */ /* 0x000f680008000800 */
[----:B------:R-:W5:Y:S04]  /*1e40*/  LDS R18, [UR12+0x10] ;  /* 0x0000100cff127984 */ /* 0x000f680008000800 */
[----:B------:R-:W5:Y:S01]  /*1e50*/  LDS R20, [UR9+0x14] ;  /* 0x00001409ff147984 */ /* 0x000f620008000800 */
[----:B0-----:R-:W-:-:S03]  /*1e60*/  FADD R3, R28, R3 ;  /* 0x000000031c037221 */ /* 0x001fc60000000000 */
[----:B------:R-:W0:Y:S01]  /*1e70*/  LDS R22, [UR12+0x14] ;  /* 0x0000140cff167984 */ /* 0x000e220008000800 */
[----:B-1----:R-:W-:-:S03]  /*1e80*/  FADD R5, R0, R5 ;  /* 0x0000000500057221 */ /* 0x002fc60000000000 */
[----:B------:R-:W1:Y:S01]  /*1e90*/  LDS R24, [UR9+0x18] ;  /* 0x00001809ff187984 */ /* 0x000e620008000800 */
[----:B--2---:R-:W-:-:S03]  /*1ea0*/  FADD R3, R3, R4 ;  /* 0x0000000403037221 */ /* 0x004fc60000000000 */
[----:B------:R-:W2:Y:S01]  /*1eb0*/  LDS R26, [UR12+0x18] ;  /* 0x0000180cff1a7984 */ /* 0x000ea20008000800 */
[----:B---3--:R-:W-:-:S03]  /*1ec0*/  FADD R5, R5, R6 ;  /* 0x0000000605057221 */ /* 0x008fc60000000000 */
[----:B------:R-:W3:Y:S01]  /*1ed0*/  LDS R30, [UR9+0x1c] ;  /* 0x00001c09ff1e7984 */ /* 0x000ee20008000800 */
[----:B----4-:R-:W-:-:S03]  /*1ee0*/  FADD R3, R3, R8 ;  /* 0x0000000803037221 */ /* 0x010fc60000000000 */
[----:B------:R-:W4:Y:S01]  /*1ef0*/  LDS R32, [UR12+0x1c] ;  /* 0x00001c0cff207984 */ /* 0x000f220008000800 */
[----:B-----5:R-:W-:Y:S01]  /*1f00*/  FADD R5, R5, R10 ;  /* 0x0000000a05057221 */ /* 0x020fe20000000000 */
[----:B------:R-:W-:-:S03]  /*1f10*/  FADD R3, R3, R12 ;  /* 0x0000000c03037221 */ /* 0x000fc60000000000 */
[----:B------:R-:W-:Y:S01]  /*1f20*/  FADD R5, R5, R14 ;  /* 0x0000000e05057221 */ /* 0x000fe20000000000 */
[----:B------:R-:W-:-:S03]  /*1f30*/  FADD R3, R3, R16 ;  /* 0x0000001003037221 */ /* 0x000fc60000000000 */
[----:B------:R-:W-:Y:S01]  /*1f40*/  FADD R5, R5, R18 ;  /* 0x0000001205057221 */ /* 0x000fe20000000000 */
[----:B------:R-:W-:-:S03]  /*1f50*/  FADD R3, R3, R20 ;  /* 0x0000001403037221 */ /* 0x000fc60000000000 */
[----:B0-----:R-:W-:Y:S01]  /*1f60*/  FADD R5, R5, R22 ;  /* 0x0000001605057221 */ /* 0x001fe20000000000 */
[----:B-1----:R-:W-:-:S03]  /*1f70*/  FADD R3, R3, R24 ;  /* 0x0000001803037221 */ /* 0x002fc60000000000 */
[----:B--2---:R-:W-:Y:S01]  /*1f80*/  FADD R5, R5, R26 ;  /* 0x0000001a05057221 */ /* 0x004fe20000000000 */
[----:B---3--:R-:W-:-:S03]  /*1f90*/  FADD R28, R3, R30 ;  /* 0x0000001e031c7221 */ /* 0x008fc60000000000 */
[----:B----4-:R-:W-:-:S07]  /*1fa0*/  FADD R0, R5, R32 ;  /* 0x0000002005007221 */ /* 0x010fce0000000000 */
.L_x_48:
        /* <DEDUP_REMOVED lines=15> */
[----:B------:R-:W5:Y:S01]  /*20a0*/  LDS R14, [UR9+0xc] ;  /* 0x00000c09ff0e7984 */ /* 0x000f620008000800 */
[----:B0-----:R-:W-:Y:S01]  /*20b0*/  FADD R3, R28, R3 ;  /* 0x000000031c037221 */ /* 0x001fe20000000000 */
[----:B-1----:R-:W-:-:S03]  /*20c0*/  FADD R5, R0, R5 ;  /* 0x0000000500057221 */ /* 0x002fc60000000000 */
[----:B--2---:R-:W-:Y:S01]  /*20d0*/  FADD R3, R3, R4 ;  /* 0x0000000403037221 */ /* 0x004fe20000000000 */
[----:B---3--:R-:W-:-:S03]  /*20e0*/  FADD R5, R5, R6 ;  /* 0x0000000605057221 */ /* 0x008fc60000000000 */
[----:B----4-:R-:W-:Y:S01]  /*20f0*/  FADD R3, R3, R8 ;  /* 0x0000000803037221 */ /* 0x010fe20000000000 */
[----:B-----5:R-:W-:-:S03]  /*2100*/  FADD R5, R5, R10 ;  /* 0x0000000a05057221 */ /* 0x020fc60000000000 */
[----:B------:R-:W-:Y:S01]  /*2110*/  FADD R28, R3, R12 ;  /* 0x0000000c031c7221 */ /* 0x000fe20000000000 */
[----:B------:R-:W-:-:S07]  /*2120*/  FADD R0, R5, R14 ;  /* 0x0000000e05007221 */ /* 0x000fce0000000000 */
.L_x_49:
[----:B------:R-:W-:Y:S05]  /*2130*/  BRA.U !UP1, `(.L_x_47) ;  /* 0x0000000109307547 */ /* 0x000fea000b800000 */
[----:B------:R-:W-:Y:S02]  /*2140*/  ULEA UR8, UR4, UR7, 0x2 ;  /* 0x0000000704087291 */ /* 0x000fe4000f8e10ff */
[----:B------:R-:W-:Y:S02]  /*2150*/  ULEA UR4, UR4, UR6, 0x2 ;  /* 0x0000000604047291 */ /* 0x000fe4000f8e10ff */
[----:B------:R-:W-:-:S12]  /*2160*/  UIADD3 UR5, UPT, UPT, -UR5, URZ, URZ ;  /* 0x000000ff05057290 */ /* 0x000fd8000fffe1ff */
.L_x_50:
[----:B------:R-:W0:Y:S01]  /*2170*/  LDS R3, [UR4] ;  /* 0x00000004ff037984 */ /* 0x000e220008000800 */
[----:B------:R-:W-:Y:S02]  /*2180*/  UIADD3 UR5, UPT, UPT, UR5, 0x1, URZ ;  /* 0x0000000105057890 */ /* 0x000fe4000fffe0ff */
[----:B------:R-:W-:Y:S01]  /*2190*/  UIADD3 UR4, UPT, UPT, UR4, 0x4, URZ ;  /* 0x0000000404047890 */ /* 0x000fe2000fffe0ff */
[----:B------:R-:W1:Y:S01]  /*21a0*/  LDS R5, [UR8] ;  /* 0x00000008ff057984 */ /* 0x000e620008000800 */
[----:B------:R-:W-:Y:S02]  /*21b0*/  UISETP.NE.AND UP0, UPT, UR5, URZ, UPT ;  /* 0x000000ff0500728c */ /* 0x000fe4000bf05270 */
[----:B------:R-:W-:Y:S01]  /*21c0*/  UIADD3 UR8, UPT, UPT, UR8, 0x4, URZ ;  /* 0x0000000408087890 */ /* 0x000fe2000fffe0ff */
[----:B0-----:R-:W-:Y:S01]  /*21d0*/  FADD R28, R3, R28 ;  /* 0x0000001c031c7221 */ /* 0x001fe20000000000 */
[----:B-1----:R-:W-:-:S05]  /*21e0*/  FADD R0, R5, R0 ;  /* 0x0000000005007221 */ /* 0x002fca0000000000 */
[----:B------:R-:W-:Y:S05]  /*21f0*/  BRA.U UP0, `(.L_x_50) ;  /* 0xfffffffd00dc7547 */ /* 0x000fea000b83ffff */
.L_x_47:
[----:B0-----:R2:W-:Y:S04]  /*2200*/  STS [UR6], R28 ;  /* 0x0000001cff007988 */ /* 0x0015e80008000806 */
[----:B-1----:R2:W-:Y:S02]  /*2210*/  STS [UR6+0x800], R0 ;  /* 0x00080000ff007988 */ /* 0x0025e40008000806 */
.L_x_44:
[----:B------:R-:W3:Y:S08]  /*2220*/  LDC.64 R4, c[0x0][0x380] ;  /* 0x0000e000ff047b82 */ /* 0x000ef00000000a00 */
[----:B------:R-:W4:Y:S01]  /*2230*/  LDC.64 R6, c[0x0][0x388] ;  /* 0x0000e200ff067b82 */ /* 0x000f220000000a00 */
[----:B---3--:R-:W-:-:S05]  /*2240*/  IMAD.WIDE.U32 R4, R2, 0x4, R4 ;  /* 0x0000000402047825 */ /* 0x008fca00078e0004 */
[----:B0-----:R-:W-:Y:S01]  /*2250*/  STG.E desc[UR10][R4.64], R28 ;  /* 0x0000001c04007986 */ /* 0x001fe2000c10190a */
[----:B----4-:R-:W-:-:S05]  /*2260*/  IMAD.WIDE.U32 R2, R2, 0x4, R6 ;  /* 0x0000000402027825 */ /* 0x010fca00078e0006 */
[----:B-1----:R-:W-:Y:S01]  /*2270*/  STG.E desc[UR10][R2.64], R0 ;  /* 0x0000000002007986 */ /* 0x002fe2000c10190a */
[----:B------:R-:W-:Y:S05]  /*2280*/  EXIT ;  /* 0x000000000000794d */ /* 0x000fea0003800000 */
        .weak           $__internal_0_$__cuda_sm20_sqrt_rn_f32_slowpath
        .type           $__internal_0_$__cuda_sm20_sqrt_rn_f32_slowpath,@function
        .size           $__internal_0_$__cuda_sm20_sqrt_rn_f32_slowpath,($__internal_1_$__cuda_sm3x_div_rn_noftz_f32_slowpath - $__internal_0_$__cuda_sm20_sqrt_rn_f32_slowpath)
$__internal_0_$__cuda_sm20_sqrt_rn_f32_slowpath:
[----:B------:R-:W-:-:S13]  /*2290*/  LOP3.LUT P0, RZ, R7, 0x7fffffff, RZ, 0xc0, !PT ;  /* 0x7fffffff07ff7812 */ /* 0x000fda000780c0ff */
[----:B------:R-:W-:Y:S01]  /*22a0*/  @!P0 MOV R3, R7 ;  /* 0x0000000700038202 */ /* 0x000fe20000000f00 */
[----:B------:R-:W-:Y:S06]  /*22b0*/  @!P0 BRA `(.L_x_51) ;  /* 0x0000000000408947 */ /* 0x000fec0003800000 */
[----:B------:R-:W-:-:S13]  /*22c0*/  FSETP.GEU.FTZ.AND P0, PT, R7, RZ, PT ;  /* 0x000000ff0700720b */ /* 0x000fda0003f1e000 */
[----:B------:R-:W-:Y:S01]  /*22d0*/  @!P0 MOV R3, 0x7fffffff ;  /* 0x7fffffff00038802 */ /* 0x000fe20000000f00 */
[----:B------:R-:W-:Y:S06]  /*22e0*/  @!P0 BRA `(.L_x_51) ;  /* 0x0000000000348947 */ /* 0x000fec0003800000 */
[----:B------:R-:W-:-:S13]  /*22f0*/  FSETP.GTU.FTZ.AND P0, PT, |R7|, +INF , PT ;  /* 0x7f8000000700780b */ /* 0x000fda0003f1c200 */
[----:B------:R-:W-:Y:S01]  /*2300*/  @P0 FADD.FTZ R3, R7, 1 ;  /* 0x3f80000007030421 */ /* 0x000fe20000010000 */
[----:B------:R-:W-:Y:S06]  /*2310*/  @P0 BRA `(.L_x_51) ;  /* 0x0000000000280947 */ /* 0x000fec0003800000 */
[----:B------:R-:W-:-:S13]  /*2320*/  FSETP.NEU.FTZ.AND P0, PT, |R7|, +INF , PT ;  /* 0x7f8000000700780b */ /* 0x000fda0003f1d200 */
[----:B------:R-:W-:-:S04]  /*2330*/  @P0 FFMA R30, R7, 1.84467440737095516160e+19, RZ ;  /* 0x5f800000071e0823 */ /* 0x000fc800000000ff */
[----:B------:R-:W0:Y:S02]  /*2340*/  @P0 MUFU.RSQ R31, R30 ;  /* 0x0000001e001f0308 */ /* 0x000e240000001400 */
[----:B0-----:R-:W-:Y:S01]  /*2350*/  @P0 FMUL.FTZ R5, R30, R31 ;  /* 0x0000001f1e050220 */ /* 0x001fe20000410000 */
[----:B------:R-:W-:-:S03]  /*2360*/  @P0 FMUL.FTZ R4, R31, 0.5 ;  /* 0x3f0000001f040820 */ /* 0x000fc60000410000 */
[----:B------:R-:W-:-:S04]  /*2370*/  @P0 FADD.FTZ R3, -R5, -RZ ;  /* 0x800000ff05030221 */ /* 0x000fc80000010100 */
[----:B------:R-:W-:Y:S01]  /*2380*/  @P0 FFMA R32, R5, R3, R30 ;  /* 0x0000000305200223 */ /* 0x000fe2000000001e */
[----:B------:R-:W-:-:S03]  /*2390*/  @!P0 MOV R3, R7 ;  /* 0x0000000700038202 */ /* 0x000fc60000000f00 */
[----:B------:R-:W-:-:S04]  /*23a0*/  @P0 FFMA R4, R32, R4, R5 ;  /* 0x0000000420040223 */ /* 0x000fc80000000005 */
[----:B------:R-:W-:-:S07]  /*23b0*/  @P0 FMUL.FTZ R3, R4, 2.3283064365386962891e-10 ;  /* 0x2f80000004030820 */ /* 0x000fce0000410000 */
.L_x_51:
[----:B------:R-:W-:Y:S01]  /*23c0*/  HFMA2 R5, -RZ, RZ, 0, 0 ;  /* 0x00000000ff057431 */ /* 0x000fe200000001ff */
[----:B------:R-:W-:-:S04]  /*23d0*/  MOV R4, R0 ;  /* 0x0000000000047202 */ /* 0x000fc80000000f00 */
[----:B------:R-:W-:Y:S05]  /*23e0*/  RET.REL.NODEC R4 `(_Z5forcePfS_S_S_S_S_S_S_S_S_fffffPiS0_iiiiifff) ;  /* 0xffffffdc04047950 */ /* 0x000fea0003c3ffff */
        .weak           $__internal_1_$__cuda_sm3x_div_rn_noftz_f32_slowpath
        .type           $__internal_1_$__cuda_sm3x_div_rn_noftz_f32_slowpath,@function
        .size           $__internal_1_$__cuda_sm3x_div_rn_noftz_f32_slowpath,(.L_x_65 - $__internal_1_$__cuda_sm3x_div_rn_noftz_f32_slowpath)
$__internal_1_$__cuda_sm3x_div_rn_noftz_f32_slowpath:
[----:B------:R-:W-:Y:S01]  /*23f0*/  SHF.R.U32.HI R5, RZ, 0x17, R0 ;  /* 0x00000017ff057819 */ /* 0x000fe20000011600 */
[----:B------:R-:W-:Y:S01]  /*2400*/  BSSY.RECONVERGENT B0, `(.L_x_52) ;  /* 0x0000064000007945 */ /* 0x000fe20003800200 */
[----:B------:R-:W-:Y:S02]  /*2410*/  SHF.R.U32.HI R32, RZ, 0x17, R33 ;  /* 0x00000017ff207819 */ /* 0x000fe40000011621 */
[----:B------:R-:W-:Y:S02]  /*2420*/  LOP3.LUT R5, R5, 0xff, RZ, 0xc0, !PT ;  /* 0x000000ff05057812 */ /* 0x000fe400078ec0ff */
[----:B------:R-:W-:Y:S02]  /*2430*/  LOP3.LUT R32, R32, 0xff, RZ, 0xc0, !PT ;  /* 0x000000ff20207812 */ /* 0x000fe400078ec0ff */
[----:B------:R-:W-:Y:S02]  /*2440*/  IADD3 R3, PT, PT, R5, -0x1, RZ ;  /* 0xffffffff05037810 */ /* 0x000fe40007ffe0ff */
[----:B------:R-:W-:-:S02]  /*2450*/  IADD3 R4, PT, PT, R32, -0x1, RZ ;  /* 0xffffffff20047810 */ /* 0x000fc40007ffe0ff */
[----:B------:R-:W-:-:S04]  /*2460*/  ISETP.GT.U32.AND P0, PT, R3, 0xfd, PT ;  /* 0x000000fd0300780c */ /* 0x000fc80003f04070 */
[----:B------:R-:W-:-:S13]  /*2470*/  ISETP.GT.U32.OR P0, PT, R4, 0xfd, P0 ;  /* 0x000000fd0400780c */ /* 0x000fda0000704470 */
[----:B------:R-:W-:Y:S01]  /*2480*/  @!P0 MOV R4, RZ ;  /* 0x000000ff00048202 */ /* 0x000fe20000000f00 */
[----:B------:R-:W-:Y:S06]  /*2490*/  @!P0 BRA `(.L_x_53) ;  /* 0x0000000000648947 */ /* 0x000fec0003800000 */
[----:B------:R-:W-:Y:S02]  /*24a0*/  FSETP.GTU.FTZ.AND P0, PT, |R33|, +INF , PT ;  /* 0x7f8000002100780b */ /* 0x000fe40003f1c200 */
[----:B------:R-:W-:-:S04]  /*24b0*/  FSETP.GTU.FTZ.AND P1, PT, |R0|, +INF , PT ;  /* 0x7f8000000000780b */ /* 0x000fc80003f3c200 */
[----:B------:R-:W-:-:S13]  /*24c0*/  PLOP3.LUT P0, PT, P0, P1, PT, 0xf8, 0x8f ;  /* 0x00000000008f781c */ /* 0x000fda0000703f70 */
[----:B------:R-:W-:Y:S05]  /*24d0*/  @P0 BRA `(.L_x_54) ;  /* 0x0000000400540947 */ /* 0x000fea0003800000 */
[----:B------:R-:W-:-:S13]  /*24e0*/  LOP3.LUT P0, RZ, R0, 0x7fffffff, R33, 0xc8, !PT ;  /* 0x7fffffff00ff7812 */ /* 0x000fda000780c821 */
[----:B------:R-:W-:Y:S05]  /*24f0*/  @!P0 BRA `(.L_x_55) ;  /* 0x0000000400448947 */ /* 0x000fea0003800000 */
[C---:B------:R-:W-:Y:S02]  /*2500*/  FSETP.NEU.FTZ.AND P2, PT, |R33|.reuse, +INF , PT ;  /* 0x7f8000002100780b */ /* 0x040fe40003f5d200 */
[----:B------:R-:W-:Y:S02]  /*2510*/  FSETP.NEU.FTZ.AND P1, PT, |R0|, +INF , PT ;  /* 0x7f8000000000780b */ /* 0x000fe40003f3d200 */
[----:B------:R-:W-:-:S11]  /*2520*/  FSETP.NEU.FTZ.AND P0, PT, |R33|, +INF , PT ;  /* 0x7f8000002100780b */ /* 0x000fd60003f1d200 */
[----:B------:R-:W-:Y:S05]  /*2530*/  @!P1 BRA !P2, `(.L_x_55) ;  /* 0x0000000400349947 */ /* 0x000fea0005000000 */
[----:B------:R-:W-:-:S04]  /*2540*/  LOP3.LUT P2, RZ, R33, 0x7fffffff, RZ, 0xc0, !PT ;  /* 0x7fffffff21ff7812 */ /* 0x000fc8000784c0ff */
[----:B------:R-:W-:-:S13]  /*2550*/  PLOP3.LUT P1, PT, P1, P2, PT, 0x2f, 0xf2 ;  /* 0x0000000000f2781c */ /* 0x000fda0000f24577 */
[----:B------:R-:W-:Y:S05]  /*2560*/  @P1 BRA `(.L_x_56) ;  /* 0x0000000400201947 */ /* 0x000fea0003800000 */
[----:B------:R-:W-:-:S04]  /*2570*/  LOP3.LUT P1, RZ, R0, 0x7fffffff, RZ, 0xc0, !PT ;  /* 0x7fffffff00ff7812 */ /* 0x000fc8000782c0ff */
[----:B------:R-:W-:-:S13]  /*2580*/  PLOP3.LUT P0, PT, P0, P1, PT, 0x2f, 0xf2 ;  /* 0x0000000000f2781c */ /* 0x000fda0000702577 */
[----:B------:R-:W-:Y:S05]  /*2590*/  @P0 BRA `(.L_x_57) ;  /* 0x0000000400080947 */ /* 0x000fea0003800000 */
[----:B------:R-:W-:-:S04]  /*25a0*/  IADD3 R3, PT, PT, R32, -0x1, RZ ;  /* 0xffffffff20037810 */ /* 0x000fc80007ffe0ff */
[----:B------:R-:W-:Y:S02]  /*25b0*/  ISETP.GE.AND P0, PT, R3, RZ, PT ;  /* 0x000000ff0300720c */ /* 0x000fe40003f06270 */
[----:B------:R-:W-:-:S04]  /*25c0*/  IADD3 R3, PT, PT, R5, -0x1, RZ ;  /* 0xffffffff05037810 */ /* 0x000fc80007ffe0ff */
[----:B------:R-:W-:-:S07]  /*25d0*/  ISETP.GE.AND P1, PT, R3, RZ, PT ;  /* 0x000000ff0300720c */ /* 0x000fce0003f26270 */
[----:B------:R-:W-:Y:S01]  /*25e0*/  @P0 MOV R4, RZ ;  /* 0x000000ff00040202 */ /* 0x000fe20000000f00 */
[----:B------:R-:W-:Y:S01]  /*25f0*/  @!P0 FFMA R33, R33, 1.84467440737095516160e+19, RZ ;  /* 0x5f80000021218823 */ /* 0x000fe200000000ff */
[----:B------:R-:W-:-:S04]  /*2600*/  @!P0 MOV R4, 0xffffffc0 ;  /* 0xffffffc000048802 */ /* 0x000fc80000000f00 */
[----:B------:R-:W-:Y:S01]  /*2610*/  @!P1 FFMA R0, R0, 1.84467440737095516160e+19, RZ ;  /* 0x5f80000000009823 */ /* 0x000fe200000000ff */
[----:B------:R-:W-:-:S07]  /*2620*/  @!P1 IADD3 R4, PT, PT, R4, 0x40, RZ ;  /* 0x0000004004049810 */ /* 0x000fce0007ffe0ff */
.L_x_53:
[----:B------:R-:W-:Y:S01]  /*2630*/  LEA R35, R5, 0xc0800000, 0x17 ;  /* 0xc080000005237811 */ /* 0x000fe200078eb8ff */
[----:B------:R-:W-:Y:S01]  /*2640*/  BSSY.RECONVERGENT B1, `(.L_x_58) ;  /* 0x0000036000017945 */ /* 0x000fe20003800200 */
[----:B------:R-:W-:Y:S02]  /*2650*/  IADD3 R32, PT, PT, R32, -0x7f, RZ ;  /* 0xffffff8120207810 */ /* 0x000fe40007ffe0ff */
[----:B------:R-:W-:Y:S02]  /*2660*/  IADD3 R35, PT, PT, -R35, R0, RZ ;  /* 0x0000000023237210 */ /* 0x000fe40007ffe1ff */
[C---:B------:R-:W-:Y:S01]  /*2670*/  IADD3 R5, PT, PT, R32.reuse, 0x7f, -R5 ;  /* 0x0000007f20057810 */ /* 0x040fe20007ffe805 */
[----:B------:R-:W-:Y:S01]  /*2680*/  IMAD R0, R32, -0x800000, R33 ;  /* 0xff80000020007824 */ /* 0x000fe200078e0221 */
[----:B------:R-:W0:Y:S01]  /*2690*/  MUFU.RCP R34, R35 ;  /* 0x0000002300227308 */ /* 0x000e220000001000 */
[----:B------:R-:W-:Y:S01]  /*26a0*/  FADD.FTZ R31, -R35, -RZ ;  /* 0x800000ff231f7221 */ /* 0x000fe20000010100 */
[----:B------:R-:W-:-:S03]  /*26b0*/  IADD3 R5, PT, PT, R5, R4, RZ ;  /* 0x0000000405057210 */ /* 0x000fc60007ffe0ff */
[----:B0-----:R-:W-:-:S04]  /*26c0*/  FFMA R3, R34, R31, 1 ;  /* 0x3f80000022037423 */ /* 0x001fc8000000001f */
[----:B------:R-:W-:-:S04]  /*26d0*/  FFMA R3, R34, R3, R34 ;  /* 0x0000000322037223 */ /* 0x000fc80000000022 */
[----:B------:R-:W-:-:S04]  /*26e0*/  FFMA R34, R0, R3, RZ ;  /* 0x0000000300227223 */ /* 0x000fc800000000ff */
[----:B------:R-:W-:-:S04]  /*26f0*/  FFMA R33, R31, R34, R0 ;  /* 0x000000221f217223 */ /* 0x000fc80000000000 */
[----:B------:R-:W-:-:S04]  /*2700*/  FFMA R34, R3, R33, R34 ;  /* 0x0000002103227223 */ /* 0x000fc80000000022 */
[----:B------:R-:W-:-:S04]  /*2710*/  FFMA R31, R31, R34, R0 ;  /* 0x000000221f1f7223 */ /* 0x000fc80000000000 */
[----:B------:R-:W-:-:S05]  /*2720*/  FFMA R0, R3, R31, R34 ;  /* 0x0000001f03007223 */ /* 0x000fca0000000022 */
[----:B------:R-:W-:-:S04]  /*2730*/  SHF.R.U32.HI R32, RZ, 0x17, R0 ;  /* 0x00000017ff207819 */ /* 0x000fc80000011600 */
[----:B------:R-:W-:-:S04]  /*2740*/  LOP3.LUT R4, R32, 0xff, RZ, 0xc0, !PT ;  /* 0x000000ff20047812 */ /* 0x000fc800078ec0ff */
[----:B------:R-:W-:-:S04]  /*2750*/  IADD3 R4, PT, PT, R4, R5, RZ ;  /* 0x0000000504047210 */ /* 0x000fc80007ffe0ff */
[----:B------:R-:W-:-:S04]  /*2760*/  IADD3 R32, PT, PT, R4, -0x1, RZ ;  /* 0xffffffff04207810 */ /* 0x000fc80007ffe0ff */
[----:B------:R-:W-:-:S13]  /*2770*/  ISETP.GE.U32.AND P0, PT, R32, 0xfe, PT ;  /* 0x000000fe2000780c */ /* 0x000fda0003f06070 */
[----:B------:R-:W-:Y:S05]  /*2780*/  @!P0 BRA `(.L_x_59) ;  /* 0x0000000000808947 */ /* 0x000fea0003800000 */
[----:B------:R-:W-:-:S13]  /*2790*/  ISETP.GT.AND P0, PT, R4, 0xfe, PT ;  /* 0x000000fe0400780c */ /* 0x000fda0003f04270 */
[----:B------:R-:W-:Y:S05]  /*27a0*/  @P0 BRA `(.L_x_60) ;  /* 0x00000000006c0947 */ /* 0x000fea0003800000 */
[----:B------:R-:W-:-:S13]  /*27b0*/  ISETP.GE.AND P0, PT, R4, 0x1, PT ;  /* 0x000000010400780c */ /* 0x000fda0003f06270 */
[----:B------:R-:W-:Y:S05]  /*27c0*/  @P0 BRA `(.L_x_61) ;  /* 0x0000000000740947 */ /* 0x000fea0003800000 */
[----:B------:R-:W-:Y:S02]  /*27d0*/  ISETP.GE.AND P0, PT, R4, -0x18, PT ;  /* 0xffffffe80400780c */ /* 0x000fe40003f06270 */
[----:B------:R-:W-:-:S11]  /*27e0*/  LOP3.LUT R0, R0, 0x80000000, RZ, 0xc0, !PT ;  /* 0x8000000000007812 */ /* 0x000fd600078ec0ff */
[----:B------:R-:W-:Y:S05]  /*27f0*/  @!P0 BRA `(.L_x_61) ;  /* 0x0000000000688947 */ /* 0x000fea0003800000 */
[CCC-:B------:R-:W-:Y:S01]  /*2800*/  FFMA.RZ R5, R3.reuse, R31.reuse, R34.reuse ;  /* 0x0000001f03057223 */ /* 0x1c0fe2000000c022 */
[CCC-:B------:R-:W-:Y:S01]  /*2810*/  FFMA.RP R32, R3.reuse, R31.reuse, R34.reuse ;  /* 0x0000001f03207223 */ /* 0x1c0fe20000008022 */
[----:B------:R-:W-:Y:S01]  /*2820*/  FFMA.RM R31, R3, R31, R34 ;  /* 0x0000001f031f7223 */ /* 0x000fe20000004022 */
[C---:B------:R-:W-:Y:S02]  /*2830*/  IADD3 R3, PT, PT, R4.reuse, 0x20, RZ ;  /* 0x0000002004037810 */ /* 0x040fe40007ffe0ff */
[----:B------:R-:W-:Y:S02]  /*2840*/  LOP3.LUT R5, R5, 0x7fffff, RZ, 0xc0, !PT ;  /* 0x007fffff05057812 */ /* 0x000fe400078ec0ff */
[C---:B------:R-:W-:Y:S02]  /*2850*/  ISETP.NE.AND P2, PT, R4.reuse, RZ, PT ;  /* 0x000000ff0400720c */ /* 0x040fe40003f45270 */
[----:B------:R-:W-:Y:S02]  /*2860*/  LOP3.LUT R34, R5, 0x800000, RZ, 0xfc, !PT ;  /* 0x0080000005227812 */ /* 0x000fe400078efcff */
[----:B------:R-:W-:-:S02]  /*2870*/  ISETP.NE.AND P1, PT, R4, RZ, PT ;  /* 0x000000ff0400720c */ /* 0x000fc40003f25270 */
[----:B------:R-:W-:Y:S02]  /*2880*/  IADD3 R4, PT, PT, -R4, RZ, RZ ;  /* 0x000000ff04047210 */ /* 0x000fe40007ffe1ff */
[----:B------:R-:W-:Y:S02]  /*2890*/  SHF.L.U32 R3, R34, R3, RZ ;  /* 0x0000000322037219 */ /* 0x000fe400000006ff */
[----:B------:R-:W-:Y:S02]  /*28a0*/  FSETP.NEU.FTZ.AND P0, PT, R32, R31, PT ;  /* 0x0000001f2000720b */ /* 0x000fe40003f1d000 */
[----:B------:R-:W-:Y:S02]  /*28b0*/  SEL R5, R4, RZ, P2 ;  /* 0x000000ff04057207 */ /* 0x000fe40001000000 */
[----:B------:R-:W-:Y:S02]  /*28c0*/  ISETP.NE.AND P1, PT, R3, RZ, P1 ;  /* 0x000000ff0300720c */ /* 0x000fe40000f25270 */
[----:B------:R-:W-:-:S02]  /*28d0*/  SHF.R.U32.HI R34, RZ, R5, R34 ;  /* 0x00000005ff227219 */ /* 0x000fc40000011622 */
[----:B------:R-:W-:Y:S02]  /*28e0*/  PLOP3.LUT P0, PT, P0, P1, PT, 0xf8, 0x8f ;  /* 0x00000000008f781c */ /* 0x000fe40000703f70 */
[----:B------:R-:W-:Y:S02]  /*28f0*/  SHF.R.U32.HI R4, RZ, 0x1, R34 ;  /* 0x00000001ff047819 */ /* 0x000fe40000011622 */
[----:B------:R-:W-:-:S04]  /*2900*/  SEL R3, RZ, 0x1, !P0 ;  /* 0x00000001ff037807 */ /* 0x000fc80004000000 */
[----:B------:R-:W-:-:S04]  /*2910*/  LOP3.LUT R3, R3, 0x1, R4, 0xf8, !PT ;  /* 0x0000000103037812 */ /* 0x000fc800078ef804 */
[----:B------:R-:W-:-:S04]  /*2920*/  LOP3.LUT R3, R3, R34, RZ, 0xc0, !PT ;  /* 0x0000002203037212 */ /* 0x000fc800078ec0ff */
[----:B------:R-:W-:-:S04]  /*2930*/  IADD3 R3, PT, PT, R4, R3, RZ ;  /* 0x0000000304037210 */ /* 0x000fc80007ffe0ff */
[----:B------:R-:W-:Y:S01]  /*2940*/  LOP3.LUT R0, R3, R0, RZ, 0xfc, !PT ;  /* 0x0000000003007212 */ /* 0x000fe200078efcff */
[----:B------:R-:W-:Y:S06]  /*2950*/  BRA `(.L_x_61) ;  /* 0x0000000000107947 */ /* 0x000fec0003800000 */
.L_x_60:
[----:B------:R-:W-:-:S04]  /*2960*/  LOP3.LUT R0, R0, 0x80000000, RZ, 0xc0, !PT ;  /* 0x8000000000007812 */ /* 0x000fc800078ec0ff */
[----:B------:R-:W-:Y:S01]  /*2970*/  LOP3.LUT R0, R0, 0x7f800000, RZ, 0xfc, !PT ;  /* 0x7f80000000007812 */ /* 0x000fe200078efcff */
[----:B------:R-:W-:Y:S06]  /*2980*/  BRA `(.L_x_61) ;  /* 0x0000000000047947 */ /* 0x000fec0003800000 */
.L_x_59:
[----:B------:R-:W-:-:S07]  /*2990*/  LEA R0, R5, R0, 0x17 ;  /* 0x0000000005007211 */ /* 0x000fce00078eb8ff */
.L_x_61:
[----:B------:R-:W-:Y:S05]  /*29a0*/  BSYNC.RECONVERGENT B1 ;  /* 0x0000000000017941 */ /* 0x000fea0003800200 */
.L_x_58:
[----:B------:R-:W-:Y:S05]  /*29b0*/  BRA `(.L_x_62) ;  /* 0x0000000000207947 */ /* 0x000fea0003800000 */
.L_x_57:
[----:B------:R-:W-:-:S04]  /*29c0*/  LOP3.LUT R0, R0, 0x80000000, R33, 0x48, !PT ;  /* 0x8000000000007812 */ /* 0x000fc800078e4821 */
[----:B------:R-:W-:Y:S01]  /*29d0*/  LOP3.LUT R0, R0, 0x7f800000, RZ, 0xfc, !PT ;  /* 0x7f80000000007812 */ /* 0x000fe200078efcff */
[----:B------:R-:W-:Y:S06]  /*29e0*/  BRA `(.L_x_62) ;  /* 0x0000000000147947 */ /* 0x000fec0003800000 */
.L_x_56:
[----:B------:R-:W-:Y:S01]  /*29f0*/  LOP3.LUT R0, R0, 0x80000000, R33, 0x48, !PT ;  /* 0x8000000000007812 */ /* 0x000fe200078e4821 */
[----:B------:R-:W-:Y:S06]  /*2a00*/  BRA `(.L_x_62) ;  /* 0x00000000000c7947 */ /* 0x000fec0003800000 */
.L_x_55:
[----:B------:R-:W0:Y:S01]  /*2a10*/  MUFU.RSQ R0, -QNAN ;  /* 0xffc0000000007908 */ /* 0x000e220000001400 */
[----:B------:R-:W-:Y:S05]  /*2a20*/  BRA `(.L_x_62) ;  /* 0x0000000000047947 */ /* 0x000fea0003800000 */
.L_x_54:
[----:B------:R-:W-:-:S07]  /*2a30*/  FADD.FTZ R0, R33, R0 ;  /* 0x0000000021007221 */ /* 0x000fce0000010000 */
.L_x_62:
[----:B------:R-:W-:Y:S05]  /*2a40*/  BSYNC.RECONVERGENT B0 ;  /* 0x0000000000007941 */ /* 0x000fea0003800200 */
.L_x_52:
[----:B------:R-:W-:-:S04]  /*2a50*/  HFMA2 R31, -RZ, RZ, 0, 0 ;  /* 0x00000000ff1f7431 */ /* 0x000fc800000001ff */
[----:B0-----:R-:W-:Y:S05]  /*2a60*/  RET.REL.NODEC R30 `(_Z5forcePfS_S_S_S_S_S_S_S_S_fffffPiS0_iiiiifff) ;  /* 0xffffffd41e647950 */ /* 0x001fea0003c3ffff */
.L_x_63:
[----:B------:R-:W-:-:S00]  /*2a70*/  BRA `(.L_x_63) ;  /* 0xfffffffc00fc7947 */ /* 0x000fc0000383ffff */
[----:B------:R-:W-:-:S00]  /*2a80*/  NOP ;  /* 0x0000000000007918 */ /* 0x000fc00000000000 */
[----:B------:R-:W-:-:S00]  /*2a90*/  NOP ;  /* 0x0000000000007918 */ /* 0x000fc00000000000 */
[----:B------:R-:W-:-:S00]  /*2aa0*/  NOP ;  /* 0x0000000000007918 */ /* 0x000fc00000000000 */
[----:B------:R-:W-:-:S00]  /*2ab0*/  NOP ;  /* 0x0000000000007918 */ /* 0x000fc00000000000 */
[----:B------:R-:W-:-:S00]  /*2ac0*/  NOP ;  /* 0x0000000000007918 */ /* 0x000fc00000000000 */
[----:B------:R-:W-:-:S00]  /*2ad0*/  NOP ;  /* 0x0000000000007918 */ /* 0x000fc00000000000 */
[----:B------:R-:W-:-:S00]  /*2ae0*/  NOP ;  /* 0x0000000000007918 */ /* 0x000fc00000000000 */
[----:B------:R-:W-:-:S00]  /*2af0*/  NOP ;  /* 0x0000000000007918 */ /* 0x000fc00000000000 */
.L_x_65:


//--------------------- .nv.shared._Z5forcePfS_S_S_S_S_S_S_S_S_fffffPiS0_iiiiifff --------------------------
	.section	.nv.shared._Z5forcePfS_S_S_S_S_S_S_S_S_fffffPiS0_iiiiifff,"aw",@nobits
	.sectionflags	@""
	.align	4
.nv.shared._Z5forcePfS_S_S_S_S_S_S_S_S_fffffPiS0_iiiiifff:
	.zero		5120


//--------------------- .nv.shared.reserved.0     --------------------------
	.section	.nv.shared.reserved.0,"aw",@nobits
	.weak		__nv_reservedSMEM_offset_0_alias
	.size		__nv_reservedSMEM_offset_0_alias, 0, 64
	.other		__nv_reservedSMEM_offset_0_alias,@"STO_CUDA_RESERVED_SHARED STV_DEFAULT"
__nv_reservedSMEM_offset_0_alias:
	.zero		0
	.zero		64


//--------------------- .nv.constant0._Z5forcePfS_S_S_S_S_S_S_S_S_fffffPiS0_iiiiifff --------------------------
	.section	.nv.constant0._Z5forcePfS_S_S_S_S_S_S_S_S_fffffPiS0_iiiiifff,"a",@progbits
	.sectionflags	@""
	.align	4
.nv.constant0._Z5forcePfS_S_S_S_S_S_S_S_S_fffffPiS0_iiiiifff:
	.zero		1048


//--------------------- SYMBOLS --------------------------

	.type		.nv.reservedSmem.offset0,@object
	.size		.nv.reservedSmem.offset0,0x4
	.type		.nv.reservedSmem.cap,@object
	.size		.nv.reservedSmem.cap,0x4
